//
// Generated by NVIDIA NVVM Compiler
//
// Compiler Build ID: CL-36424714
// Cuda compilation tools, release 13.0, V13.0.88
// Based on NVVM 20.0.0
//

.version 9.0
.target sm_100
.address_size 64

	// .globl	_Z6anglesPVfS0_S0_S0_iiiiPVi
// _ZZ6anglesPVfS0_S0_S0_iiiiPViE6shared has been demoted
.global .align 4 .b8 __cudart_i2opi_f[24] = {65, 144, 67, 60, 153, 149, 98, 219, 192, 221, 52, 245, 209, 87, 39, 252, 41, 21, 68, 78, 110, 131, 249, 162};

.visible .entry _Z6anglesPVfS0_S0_S0_iiiiPVi(
	.param .u64 .ptr .align 1 _Z6anglesPVfS0_S0_S0_iiiiPVi_param_0,
	.param .u64 .ptr .align 1 _Z6anglesPVfS0_S0_S0_iiiiPVi_param_1,
	.param .u64 .ptr .align 1 _Z6anglesPVfS0_S0_S0_iiiiPVi_param_2,
	.param .u64 .ptr .align 1 _Z6anglesPVfS0_S0_S0_iiiiPVi_param_3,
	.param .u32 _Z6anglesPVfS0_S0_S0_iiiiPVi_param_4,
	.param .u32 _Z6anglesPVfS0_S0_S0_iiiiPVi_param_5,
	.param .u32 _Z6anglesPVfS0_S0_S0_iiiiPVi_param_6,
	.param .u32 _Z6anglesPVfS0_S0_S0_iiiiPVi_param_7,
	.param .u64 .ptr .align 1 _Z6anglesPVfS0_S0_S0_iiiiPVi_param_8
)
{
	.local .align 4 .b8 	__local_depot0[28];
	.reg .b64 	%SP;
	.reg .b64 	%SPL;
	.reg .pred 	%p<47>;
	.reg .b32 	%r<249>;
	.reg .b32 	%f<147>;
	.reg .b64 	%rd<115>;
	.reg .b64 	%fd<13>;
	// demoted variable
	.shared .align 4 .b8 _ZZ6anglesPVfS0_S0_S0_iiiiPViE6shared[2880];
	mov.u64 	%SPL, __local_depot0;
	ld.param.u32 	%r75, [_Z6anglesPVfS0_S0_S0_iiiiPVi_param_4];
	ld.param.u32 	%r226, [_Z6anglesPVfS0_S0_S0_iiiiPVi_param_5];
	ld.param.u32 	%r77, [_Z6anglesPVfS0_S0_S0_iiiiPVi_param_7];
	add.u64 	%rd1, %SPL, 0;
	add.u64 	%rd2, %SPL, 0;
	add.u64 	%rd3, %SPL, 0;
	add.u64 	%rd4, %SPL, 0;
	add.u64 	%rd5, %SPL, 0;
	mov.u32 	%r1, %tid.x;
	setp.ne.s32 	%p1, %r1, 0;
	@%p1 bra 	$L__BB0_3;
	mov.b32 	%r225, 0;
	mov.u32 	%r80, _ZZ6anglesPVfS0_S0_S0_iiiiPViE6shared;
$L__BB0_2:
	shl.b32 	%r79, %r225, 2;
	add.s32 	%r81, %r80, %r79;
	mov.b32 	%r82, 0;
	st.shared.u32 	[%r81], %r82;
	st.shared.u32 	[%r81+4], %r82;
	st.shared.u32 	[%r81+8], %r82;
	st.shared.u32 	[%r81+12], %r82;
	st.shared.u32 	[%r81+16], %r82;
	st.shared.u32 	[%r81+20], %r82;
	st.shared.u32 	[%r81+24], %r82;
	st.shared.u32 	[%r81+28], %r82;
	st.shared.u32 	[%r81+32], %r82;
	st.shared.u32 	[%r81+36], %r82;
	st.shared.u32 	[%r81+40], %r82;
	st.shared.u32 	[%r81+44], %r82;
	st.shared.u32 	[%r81+48], %r82;
	st.shared.u32 	[%r81+52], %r82;
	st.shared.u32 	[%r81+56], %r82;
	st.shared.u32 	[%r81+60], %r82;
	add.s32 	%r225, %r225, 16;
	setp.ne.s32 	%p2, %r225, 720;
	@%p2 bra 	$L__BB0_2;
$L__BB0_3:
	bar.sync 	0;
	setp.ge.s32 	%p3, %r226, %r77;
	@%p3 bra 	$L__BB0_46;
	ld.param.u64 	%rd104, [_Z6anglesPVfS0_S0_S0_iiiiPVi_param_2];
	ld.param.u64 	%rd103, [_Z6anglesPVfS0_S0_S0_iiiiPVi_param_1];
	ld.param.u64 	%rd102, [_Z6anglesPVfS0_S0_S0_iiiiPVi_param_0];
	mov.u32 	%r83, %ntid.x;
	mov.u32 	%r84, %ctaid.x;
	mad.lo.s32 	%r85, %r84, %r83, %r1;
	add.s32 	%r86, %r85, %r75;
	cvta.to.global.u64 	%rd42, %rd103;
	mul.wide.s32 	%rd43, %r86, 4;
	add.s64 	%rd6, %rd42, %rd43;
	cvta.to.global.u64 	%rd44, %rd102;
	add.s64 	%rd7, %rd44, %rd43;
	cvta.to.global.u64 	%rd8, %rd104;
	mov.u64 	%rd92, __cudart_i2opi_f;
$L__BB0_5:
	ld.volatile.global.f32 	%f35, [%rd6];
	mul.f32 	%f1, %f35, 0f00000000;
	mul.f32 	%f36, %f1, 0f3F22F983;
	cvt.rni.s32.f32 	%r230, %f36;
	cvt.rn.f32.s32 	%f37, %r230;
	fma.rn.f32 	%f38, %f37, 0fBFC90FDA, %f1;
	fma.rn.f32 	%f39, %f37, 0fB3A22168, %f38;
	fma.rn.f32 	%f142, %f37, 0fA7C234C5, %f39;
	abs.f32 	%f3, %f1;
	setp.ltu.f32 	%p4, %f3, 0f47CE4780;
	@%p4 bra 	$L__BB0_13;
	setp.neu.f32 	%p5, %f3, 0f7F800000;
	@%p5 bra 	$L__BB0_8;
	mov.f32 	%f42, 0f00000000;
	mul.rn.f32 	%f142, %f1, %f42;
	mov.b32 	%r230, 0;
	bra.uni 	$L__BB0_13;
$L__BB0_8:
	mov.b32 	%r6, %f1;
	mov.b64 	%rd109, 0;
	mov.b32 	%r227, 0;
	mov.u64 	%rd107, __cudart_i2opi_f;
	mov.u64 	%rd108, %rd5;
$L__BB0_9:
	.pragma "nounroll";
	ld.global.nc.u32 	%r88, [%rd107];
	shl.b32 	%r89, %r6, 8;
	or.b32  	%r90, %r89, -2147483648;
	mad.wide.u32 	%rd47, %r88, %r90, %rd109;
	shr.u64 	%rd109, %rd47, 32;
	st.local.u32 	[%rd108], %rd47;
	add.s32 	%r227, %r227, 1;
	add.s64 	%rd108, %rd108, 4;
	add.s64 	%rd107, %rd107, 4;
	setp.ne.s32 	%p6, %r227, 6;
	@%p6 bra 	$L__BB0_9;
	shr.u32 	%r91, %r6, 23;
	st.local.u32 	[%rd5+24], %rd109;
	and.b32  	%r9, %r91, 31;
	and.b32  	%r92, %r91, 224;
	add.s32 	%r93, %r92, -128;
	shr.u32 	%r94, %r93, 5;
	mul.wide.u32 	%rd48, %r94, 4;
	sub.s64 	%rd15, %rd5, %rd48;
	ld.local.u32 	%r228, [%rd15+24];
	ld.local.u32 	%r229, [%rd15+20];
	setp.eq.s32 	%p7, %r9, 0;
	@%p7 bra 	$L__BB0_12;
	shf.l.wrap.b32 	%r228, %r229, %r228, %r9;
	ld.local.u32 	%r95, [%rd15+16];
	shf.l.wrap.b32 	%r229, %r95, %r229, %r9;
$L__BB0_12:
	shr.u32 	%r96, %r228, 30;
	shf.l.wrap.b32 	%r97, %r229, %r228, 2;
	shl.b32 	%r98, %r229, 2;
	shr.u32 	%r99, %r97, 31;
	add.s32 	%r100, %r99, %r96;
	neg.s32 	%r101, %r100;
	setp.lt.s32 	%p8, %r6, 0;
	selp.b32 	%r230, %r101, %r100, %p8;
	xor.b32  	%r102, %r97, %r6;
	shr.s32 	%r103, %r97, 31;
	xor.b32  	%r104, %r103, %r97;
	xor.b32  	%r105, %r103, %r98;
	cvt.u64.u32 	%rd49, %r104;
	shl.b64 	%rd50, %rd49, 32;
	cvt.u64.u32 	%rd51, %r105;
	or.b64  	%rd52, %rd50, %rd51;
	cvt.rn.f64.s64 	%fd1, %rd52;
	mul.f64 	%fd2, %fd1, 0d3BF921FB54442D19;
	cvt.rn.f32.f64 	%f40, %fd2;
	neg.f32 	%f41, %f40;
	setp.lt.s32 	%p9, %r102, 0;
	selp.f32 	%f142, %f41, %f40, %p9;
$L__BB0_13:
	ld.param.u64 	%rd105, [_Z6anglesPVfS0_S0_S0_iiiiPVi_param_3];
	mul.rn.f32 	%f43, %f142, %f142;
	and.b32  	%r107, %r230, 1;
	setp.eq.b32 	%p10, %r107, 1;
	selp.f32 	%f44, 0f3F800000, %f142, %p10;
	fma.rn.f32 	%f45, %f43, %f44, 0f00000000;
	fma.rn.f32 	%f46, %f43, 0f37CBAC00, 0fBAB607ED;
	selp.f32 	%f47, %f46, 0fB94D4153, %p10;
	selp.f32 	%f48, 0f3D2AAABB, 0f3C0885E4, %p10;
	fma.rn.f32 	%f49, %f47, %f43, %f48;
	selp.f32 	%f50, 0fBEFFFFFF, 0fBE2AAAA8, %p10;
	fma.rn.f32 	%f51, %f49, %f43, %f50;
	fma.rn.f32 	%f52, %f51, %f45, %f44;
	and.b32  	%r108, %r230, 2;
	setp.eq.s32 	%p11, %r108, 0;
	mov.f32 	%f53, 0f00000000;
	sub.f32 	%f54, %f53, %f52;
	selp.f32 	%f7, %f52, %f54, %p11;
	cvta.to.global.u64 	%rd53, %rd105;
	mul.wide.s32 	%rd54, %r226, 4;
	add.s64 	%rd16, %rd53, %rd54;
	ld.volatile.global.f32 	%f55, [%rd16];
	mul.f32 	%f8, %f55, 0f00000000;
	mul.f32 	%f56, %f8, 0f3F22F983;
	cvt.rni.s32.f32 	%r234, %f56;
	cvt.rn.f32.s32 	%f57, %r234;
	fma.rn.f32 	%f58, %f57, 0fBFC90FDA, %f8;
	fma.rn.f32 	%f59, %f57, 0fB3A22168, %f58;
	fma.rn.f32 	%f143, %f57, 0fA7C234C5, %f59;
	abs.f32 	%f10, %f8;
	setp.ltu.f32 	%p12, %f10, 0f47CE4780;
	@%p12 bra 	$L__BB0_21;
	setp.neu.f32 	%p13, %f10, 0f7F800000;
	@%p13 bra 	$L__BB0_16;
	mov.f32 	%f62, 0f00000000;
	mul.rn.f32 	%f143, %f8, %f62;
	mov.b32 	%r234, 0;
	bra.uni 	$L__BB0_21;
$L__BB0_16:
	mov.b32 	%r19, %f8;
	mov.b64 	%rd110, 0;
	mov.b32 	%r231, 0;
$L__BB0_17:
	.pragma "nounroll";
	mul.wide.u32 	%rd56, %r231, 4;
	mov.u64 	%rd57, __cudart_i2opi_f;
	add.s64 	%rd58, %rd57, %rd56;
	ld.global.nc.u32 	%r110, [%rd58];
	shl.b32 	%r111, %r19, 8;
	or.b32  	%r112, %r111, -2147483648;
	mad.wide.u32 	%rd59, %r110, %r112, %rd110;
	shr.u64 	%rd110, %rd59, 32;
	add.s64 	%rd60, %rd4, %rd56;
	st.local.u32 	[%rd60], %rd59;
	add.s32 	%r231, %r231, 1;
	setp.ne.s32 	%p14, %r231, 6;
	@%p14 bra 	$L__BB0_17;
	shr.u32 	%r113, %r19, 23;
	st.local.u32 	[%rd4+24], %rd110;
	and.b32  	%r22, %r113, 31;
	and.b32  	%r114, %r113, 224;
	add.s32 	%r115, %r114, -128;
	shr.u32 	%r116, %r115, 5;
	mul.wide.u32 	%rd61, %r116, 4;
	sub.s64 	%rd19, %rd4, %rd61;
	ld.local.u32 	%r232, [%rd19+24];
	ld.local.u32 	%r233, [%rd19+20];
	setp.eq.s32 	%p15, %r22, 0;
	@%p15 bra 	$L__BB0_20;
	shf.l.wrap.b32 	%r232, %r233, %r232, %r22;
	ld.local.u32 	%r117, [%rd19+16];
	shf.l.wrap.b32 	%r233, %r117, %r233, %r22;
$L__BB0_20:
	shr.u32 	%r118, %r232, 30;
	shf.l.wrap.b32 	%r119, %r233, %r232, 2;
	shl.b32 	%r120, %r233, 2;
	shr.u32 	%r121, %r119, 31;
	add.s32 	%r122, %r121, %r118;
	neg.s32 	%r123, %r122;
	setp.lt.s32 	%p16, %r19, 0;
	selp.b32 	%r234, %r123, %r122, %p16;
	xor.b32  	%r124, %r119, %r19;
	shr.s32 	%r125, %r119, 31;
	xor.b32  	%r126, %r125, %r119;
	xor.b32  	%r127, %r125, %r120;
	cvt.u64.u32 	%rd62, %r126;
	shl.b64 	%rd63, %rd62, 32;
	cvt.u64.u32 	%rd64, %r127;
	or.b64  	%rd65, %rd63, %rd64;
	cvt.rn.f64.s64 	%fd3, %rd65;
	mul.f64 	%fd4, %fd3, 0d3BF921FB54442D19;
	cvt.rn.f32.f64 	%f60, %fd4;
	neg.f32 	%f61, %f60;
	setp.lt.s32 	%p17, %r124, 0;
	selp.f32 	%f143, %f61, %f60, %p17;
$L__BB0_21:
	mul.rn.f32 	%f63, %f143, %f143;
	and.b32  	%r129, %r234, 1;
	setp.eq.b32 	%p18, %r129, 1;
	selp.f32 	%f64, 0f3F800000, %f143, %p18;
	fma.rn.f32 	%f65, %f63, %f64, 0f00000000;
	fma.rn.f32 	%f66, %f63, 0f37CBAC00, 0fBAB607ED;
	selp.f32 	%f67, %f66, 0fB94D4153, %p18;
	selp.f32 	%f68, 0f3D2AAABB, 0f3C0885E4, %p18;
	fma.rn.f32 	%f69, %f67, %f63, %f68;
	selp.f32 	%f70, 0fBEFFFFFF, 0fBE2AAAA8, %p18;
	fma.rn.f32 	%f71, %f69, %f63, %f70;
	fma.rn.f32 	%f72, %f71, %f65, %f64;
	and.b32  	%r130, %r234, 2;
	setp.eq.s32 	%p19, %r130, 0;
	mov.f32 	%f73, 0f00000000;
	sub.f32 	%f74, %f73, %f72;
	selp.f32 	%f75, %f72, %f74, %p19;
	mul.f32 	%f14, %f7, %f75;
	ld.volatile.global.f32 	%f76, [%rd6];
	mul.f32 	%f15, %f76, 0f00000000;
	mul.f32 	%f77, %f15, 0f3F22F983;
	cvt.rni.s32.f32 	%r238, %f77;
	cvt.rn.f32.s32 	%f78, %r238;
	fma.rn.f32 	%f79, %f78, 0fBFC90FDA, %f15;
	fma.rn.f32 	%f80, %f78, 0fB3A22168, %f79;
	fma.rn.f32 	%f144, %f78, 0fA7C234C5, %f80;
	abs.f32 	%f17, %f15;
	setp.ltu.f32 	%p20, %f17, 0f47CE4780;
	@%p20 bra 	$L__BB0_29;
	setp.neu.f32 	%p21, %f17, 0f7F800000;
	@%p21 bra 	$L__BB0_24;
	mov.f32 	%f83, 0f00000000;
	mul.rn.f32 	%f144, %f15, %f83;
	mov.b32 	%r238, 0;
	bra.uni 	$L__BB0_29;
$L__BB0_24:
	mov.b32 	%r32, %f15;
	mov.b64 	%rd111, 0;
	mov.b32 	%r235, 0;
$L__BB0_25:
	.pragma "nounroll";
	mul.wide.u32 	%rd67, %r235, 4;
	mov.u64 	%rd68, __cudart_i2opi_f;
	add.s64 	%rd69, %rd68, %rd67;
	ld.global.nc.u32 	%r132, [%rd69];
	shl.b32 	%r133, %r32, 8;
	or.b32  	%r134, %r133, -2147483648;
	mad.wide.u32 	%rd70, %r132, %r134, %rd111;
	shr.u64 	%rd111, %rd70, 32;
	add.s64 	%rd71, %rd3, %rd67;
	st.local.u32 	[%rd71], %rd70;
	add.s32 	%r235, %r235, 1;
	setp.ne.s32 	%p22, %r235, 6;
	@%p22 bra 	$L__BB0_25;
	shr.u32 	%r135, %r32, 23;
	st.local.u32 	[%rd3+24], %rd111;
	and.b32  	%r35, %r135, 31;
	and.b32  	%r136, %r135, 224;
	add.s32 	%r137, %r136, -128;
	shr.u32 	%r138, %r137, 5;
	mul.wide.u32 	%rd72, %r138, 4;
	sub.s64 	%rd22, %rd3, %rd72;
	ld.local.u32 	%r236, [%rd22+24];
	ld.local.u32 	%r237, [%rd22+20];
	setp.eq.s32 	%p23, %r35, 0;
	@%p23 bra 	$L__BB0_28;
	shf.l.wrap.b32 	%r236, %r237, %r236, %r35;
	ld.local.u32 	%r139, [%rd22+16];
	shf.l.wrap.b32 	%r237, %r139, %r237, %r35;
$L__BB0_28:
	shr.u32 	%r140, %r236, 30;
	shf.l.wrap.b32 	%r141, %r237, %r236, 2;
	shl.b32 	%r142, %r237, 2;
	shr.u32 	%r143, %r141, 31;
	add.s32 	%r144, %r143, %r140;
	neg.s32 	%r145, %r144;
	setp.lt.s32 	%p24, %r32, 0;
	selp.b32 	%r238, %r145, %r144, %p24;
	xor.b32  	%r146, %r141, %r32;
	shr.s32 	%r147, %r141, 31;
	xor.b32  	%r148, %r147, %r141;
	xor.b32  	%r149, %r147, %r142;
	cvt.u64.u32 	%rd73, %r148;
	shl.b64 	%rd74, %rd73, 32;
	cvt.u64.u32 	%rd75, %r149;
	or.b64  	%rd76, %rd74, %rd75;
	cvt.rn.f64.s64 	%fd5, %rd76;
	mul.f64 	%fd6, %fd5, 0d3BF921FB54442D19;
	cvt.rn.f32.f64 	%f81, %fd6;
	neg.f32 	%f82, %f81;
	setp.lt.s32 	%p25, %r146, 0;
	selp.f32 	%f144, %f82, %f81, %p25;
$L__BB0_29:
	add.s32 	%r151, %r238, 1;
	mul.rn.f32 	%f84, %f144, %f144;
	and.b32  	%r152, %r238, 1;
	setp.eq.b32 	%p26, %r152, 1;
	selp.f32 	%f85, %f144, 0f3F800000, %p26;
	fma.rn.f32 	%f86, %f84, %f85, 0f00000000;
	fma.rn.f32 	%f87, %f84, 0f37CBAC00, 0fBAB607ED;
	selp.f32 	%f88, 0fB94D4153, %f87, %p26;
	selp.f32 	%f89, 0f3C0885E4, 0f3D2AAABB, %p26;
	fma.rn.f32 	%f90, %f88, %f84, %f89;
	selp.f32 	%f91, 0fBE2AAAA8, 0fBEFFFFFF, %p26;
	fma.rn.f32 	%f92, %f90, %f84, %f91;
	fma.rn.f32 	%f93, %f92, %f86, %f85;
	and.b32  	%r153, %r151, 2;
	setp.eq.s32 	%p27, %r153, 0;
	mov.f32 	%f94, 0f00000000;
	sub.f32 	%f95, %f94, %f93;
	selp.f32 	%f21, %f93, %f95, %p27;
	ld.volatile.global.f32 	%f96, [%rd16];
	mul.f32 	%f22, %f96, 0f00000000;
	mul.f32 	%f97, %f22, 0f3F22F983;
	cvt.rni.s32.f32 	%r242, %f97;
	cvt.rn.f32.s32 	%f98, %r242;
	fma.rn.f32 	%f99, %f98, 0fBFC90FDA, %f22;
	fma.rn.f32 	%f100, %f98, 0fB3A22168, %f99;
	fma.rn.f32 	%f145, %f98, 0fA7C234C5, %f100;
	abs.f32 	%f24, %f22;
	setp.ltu.f32 	%p28, %f24, 0f47CE4780;
	@%p28 bra 	$L__BB0_37;
	setp.neu.f32 	%p29, %f24, 0f7F800000;
	@%p29 bra 	$L__BB0_32;
	mov.f32 	%f103, 0f00000000;
	mul.rn.f32 	%f145, %f22, %f103;
	mov.b32 	%r242, 0;
	bra.uni 	$L__BB0_37;
$L__BB0_32:
	mov.b32 	%r45, %f22;
	mov.b64 	%rd112, 0;
	mov.b32 	%r239, 0;
$L__BB0_33:
	.pragma "nounroll";
	mul.wide.u32 	%rd78, %r239, 4;
	mov.u64 	%rd79, __cudart_i2opi_f;
	add.s64 	%rd80, %rd79, %rd78;
	ld.global.nc.u32 	%r155, [%rd80];
	shl.b32 	%r156, %r45, 8;
	or.b32  	%r157, %r156, -2147483648;
	mad.wide.u32 	%rd81, %r155, %r157, %rd112;
	shr.u64 	%rd112, %rd81, 32;
	add.s64 	%rd82, %rd2, %rd78;
	st.local.u32 	[%rd82], %rd81;
	add.s32 	%r239, %r239, 1;
	setp.ne.s32 	%p30, %r239, 6;
	@%p30 bra 	$L__BB0_33;
	shr.u32 	%r158, %r45, 23;
	st.local.u32 	[%rd2+24], %rd112;
	and.b32  	%r48, %r158, 31;
	and.b32  	%r159, %r158, 224;
	add.s32 	%r160, %r159, -128;
	shr.u32 	%r161, %r160, 5;
	mul.wide.u32 	%rd83, %r161, 4;
	sub.s64 	%rd25, %rd2, %rd83;
	ld.local.u32 	%r240, [%rd25+24];
	ld.local.u32 	%r241, [%rd25+20];
	setp.eq.s32 	%p31, %r48, 0;
	@%p31 bra 	$L__BB0_36;
	shf.l.wrap.b32 	%r240, %r241, %r240, %r48;
	ld.local.u32 	%r162, [%rd25+16];
	shf.l.wrap.b32 	%r241, %r162, %r241, %r48;
$L__BB0_36:
	shr.u32 	%r163, %r240, 30;
	shf.l.wrap.b32 	%r164, %r241, %r240, 2;
	shl.b32 	%r165, %r241, 2;
	shr.u32 	%r166, %r164, 31;
	add.s32 	%r167, %r166, %r163;
	neg.s32 	%r168, %r167;
	setp.lt.s32 	%p32, %r45, 0;
	selp.b32 	%r242, %r168, %r167, %p32;
	xor.b32  	%r169, %r164, %r45;
	shr.s32 	%r170, %r164, 31;
	xor.b32  	%r171, %r170, %r164;
	xor.b32  	%r172, %r170, %r165;
	cvt.u64.u32 	%rd84, %r171;
	shl.b64 	%rd85, %rd84, 32;
	cvt.u64.u32 	%rd86, %r172;
	or.b64  	%rd87, %rd85, %rd86;
	cvt.rn.f64.s64 	%fd7, %rd87;
	mul.f64 	%fd8, %fd7, 0d3BF921FB54442D19;
	cvt.rn.f32.f64 	%f101, %fd8;
	neg.f32 	%f102, %f101;
	setp.lt.s32 	%p33, %r169, 0;
	selp.f32 	%f145, %f102, %f101, %p33;
$L__BB0_37:
	add.s32 	%r174, %r242, 1;
	mul.rn.f32 	%f104, %f145, %f145;
	and.b32  	%r175, %r242, 1;
	setp.eq.b32 	%p34, %r175, 1;
	selp.f32 	%f105, %f145, 0f3F800000, %p34;
	fma.rn.f32 	%f106, %f104, %f105, 0f00000000;
	fma.rn.f32 	%f107, %f104, 0f37CBAC00, 0fBAB607ED;
	selp.f32 	%f108, 0fB94D4153, %f107, %p34;
	selp.f32 	%f109, 0f3C0885E4, 0f3D2AAABB, %p34;
	fma.rn.f32 	%f110, %f108, %f104, %f109;
	selp.f32 	%f111, 0fBE2AAAA8, 0fBEFFFFFF, %p34;
	fma.rn.f32 	%f112, %f110, %f104, %f111;
	fma.rn.f32 	%f113, %f112, %f106, %f105;
	and.b32  	%r176, %r174, 2;
	setp.eq.s32 	%p35, %r176, 0;
	mov.f32 	%f114, 0f00000000;
	sub.f32 	%f115, %f114, %f113;
	selp.f32 	%f116, %f113, %f115, %p35;
	mul.f32 	%f28, %f21, %f116;
	ld.volatile.global.f32 	%f117, [%rd7];
	mul.f32 	%f118, %f117, 0f00000000;
	mul.f32 	%f119, %f118, 0f80000000;
	mul.wide.s32 	%rd88, %r226, 4;
	add.s64 	%rd89, %rd8, %rd88;
	ld.volatile.global.f32 	%f120, [%rd89];
	mul.f32 	%f29, %f120, %f119;
	mul.f32 	%f121, %f29, 0f3F22F983;
	cvt.rni.s32.f32 	%r246, %f121;
	cvt.rn.f32.s32 	%f122, %r246;
	fma.rn.f32 	%f123, %f122, 0fBFC90FDA, %f29;
	fma.rn.f32 	%f124, %f122, 0fB3A22168, %f123;
	fma.rn.f32 	%f146, %f122, 0fA7C234C5, %f124;
	abs.f32 	%f31, %f29;
	setp.ltu.f32 	%p36, %f31, 0f47CE4780;
	@%p36 bra 	$L__BB0_45;
	setp.neu.f32 	%p37, %f31, 0f7F800000;
	@%p37 bra 	$L__BB0_40;
	mov.f32 	%f127, 0f00000000;
	mul.rn.f32 	%f146, %f29, %f127;
	mov.b32 	%r246, 0;
	bra.uni 	$L__BB0_45;
$L__BB0_40:
	mov.b32 	%r58, %f29;
	mov.b64 	%rd113, 0;
	mov.b32 	%r243, 0;
$L__BB0_41:
	.pragma "nounroll";
	mul.wide.u32 	%rd91, %r243, 4;
	add.s64 	%rd93, %rd92, %rd91;
	ld.global.nc.u32 	%r178, [%rd93];
	shl.b32 	%r179, %r58, 8;
	or.b32  	%r180, %r179, -2147483648;
	mad.wide.u32 	%rd94, %r178, %r180, %rd113;
	shr.u64 	%rd113, %rd94, 32;
	add.s64 	%rd95, %rd1, %rd91;
	st.local.u32 	[%rd95], %rd94;
	add.s32 	%r243, %r243, 1;
	setp.ne.s32 	%p38, %r243, 6;
	@%p38 bra 	$L__BB0_41;
	shr.u32 	%r181, %r58, 23;
	st.local.u32 	[%rd1+24], %rd113;
	and.b32  	%r61, %r181, 31;
	and.b32  	%r182, %r181, 224;
	add.s32 	%r183, %r182, -128;
	shr.u32 	%r184, %r183, 5;
	mul.wide.u32 	%rd96, %r184, 4;
	sub.s64 	%rd28, %rd1, %rd96;
	ld.local.u32 	%r244, [%rd28+24];
	ld.local.u32 	%r245, [%rd28+20];
	setp.eq.s32 	%p39, %r61, 0;
	@%p39 bra 	$L__BB0_44;
	shf.l.wrap.b32 	%r244, %r245, %r244, %r61;
	ld.local.u32 	%r185, [%rd28+16];
	shf.l.wrap.b32 	%r245, %r185, %r245, %r61;
$L__BB0_44:
	shr.u32 	%r186, %r244, 30;
	shf.l.wrap.b32 	%r187, %r245, %r244, 2;
	shl.b32 	%r188, %r245, 2;
	shr.u32 	%r189, %r187, 31;
	add.s32 	%r190, %r189, %r186;
	neg.s32 	%r191, %r190;
	setp.lt.s32 	%p40, %r58, 0;
	selp.b32 	%r246, %r191, %r190, %p40;
	xor.b32  	%r192, %r187, %r58;
	shr.s32 	%r193, %r187, 31;
	xor.b32  	%r194, %r193, %r187;
	xor.b32  	%r195, %r193, %r188;
	cvt.u64.u32 	%rd97, %r194;
	shl.b64 	%rd98, %rd97, 32;
	cvt.u64.u32 	%rd99, %r195;
	or.b64  	%rd100, %rd98, %rd99;
	cvt.rn.f64.s64 	%fd9, %rd100;
	mul.f64 	%fd10, %fd9, 0d3BF921FB54442D19;
	cvt.rn.f32.f64 	%f125, %fd10;
	neg.f32 	%f126, %f125;
	setp.lt.s32 	%p41, %r192, 0;
	selp.f32 	%f146, %f126, %f125, %p41;
$L__BB0_45:
	add.s32 	%r197, %r246, 1;
	mul.rn.f32 	%f128, %f146, %f146;
	and.b32  	%r198, %r246, 1;
	setp.eq.b32 	%p42, %r198, 1;
	selp.f32 	%f129, %f146, 0f3F800000, %p42;
	fma.rn.f32 	%f130, %f128, %f129, 0f00000000;
	fma.rn.f32 	%f131, %f128, 0f37CBAC00, 0fBAB607ED;
	selp.f32 	%f132, 0fB94D4153, %f131, %p42;
	selp.f32 	%f133, 0f3C0885E4, 0f3D2AAABB, %p42;
	fma.rn.f32 	%f134, %f132, %f128, %f133;
	selp.f32 	%f135, 0fBE2AAAA8, 0fBEFFFFFF, %p42;
	fma.rn.f32 	%f136, %f134, %f128, %f135;
	fma.rn.f32 	%f137, %f136, %f130, %f129;
	and.b32  	%r199, %r197, 2;
	setp.eq.s32 	%p43, %r199, 0;
	mov.f32 	%f138, 0f00000000;
	sub.f32 	%f139, %f138, %f137;
	selp.f32 	%f140, %f137, %f139, %p43;
	fma.rn.f32 	%f141, %f28, %f140, %f14;
	cvt.f64.f32 	%fd11, %f141;
	mul.f64 	%fd12, %fd11, 0d4010000000000000;
	cvt.rzi.s32.f64 	%r200, %fd12;
	shl.b32 	%r201, %r200, 2;
	mov.u32 	%r202, _ZZ6anglesPVfS0_S0_S0_iiiiPViE6shared;
	add.s32 	%r203, %r202, %r201;
	ld.shared.u32 	%r204, [%r203];
	add.s32 	%r205, %r204, 1;
	st.shared.u32 	[%r203], %r205;
	add.s32 	%r226, %r226, 1;
	setp.ne.s32 	%p44, %r226, %r77;
	@%p44 bra 	$L__BB0_5;
$L__BB0_46:
	setp.ne.s32 	%p45, %r1, 0;
	bar.sync 	0;
	@%p45 bra 	$L__BB0_49;
	ld.param.u64 	%rd106, [_Z6anglesPVfS0_S0_S0_iiiiPVi_param_8];
	cvta.to.global.u64 	%rd101, %rd106;
	mov.u32 	%r208, _ZZ6anglesPVfS0_S0_S0_iiiiPViE6shared;
	add.s32 	%r247, %r208, 32;
	add.s64 	%rd114, %rd101, 32;
	mov.b32 	%r248, 0;
$L__BB0_48:
	ld.shared.u32 	%r209, [%r247+-32];
	st.volatile.global.u32 	[%rd114+-32], %r209;
	ld.shared.u32 	%r210, [%r247+-28];
	st.volatile.global.u32 	[%rd114+-28], %r210;
	ld.shared.u32 	%r211, [%r247+-24];
	st.volatile.global.u32 	[%rd114+-24], %r211;
	ld.shared.u32 	%r212, [%r247+-20];
	st.volatile.global.u32 	[%rd114+-20], %r212;
	ld.shared.u32 	%r213, [%r247+-16];
	st.volatile.global.u32 	[%rd114+-16], %r213;
	ld.shared.u32 	%r214, [%r247+-12];
	st.volatile.global.u32 	[%rd114+-12], %r214;
	ld.shared.u32 	%r215, [%r247+-8];
	st.volatile.global.u32 	[%rd114+-8], %r215;
	ld.shared.u32 	%r216, [%r247+-4];
	st.volatile.global.u32 	[%rd114+-4], %r216;
	ld.shared.u32 	%r217, [%r247];
	st.volatile.global.u32 	[%rd114], %r217;
	ld.shared.u32 	%r218, [%r247+4];
	st.volatile.global.u32 	[%rd114+4], %r218;
	ld.shared.u32 	%r219, [%r247+8];
	st.volatile.global.u32 	[%rd114+8], %r219;
	ld.shared.u32 	%r220, [%r247+12];
	st.volatile.global.u32 	[%rd114+12], %r220;
	ld.shared.u32 	%r221, [%r247+16];
	st.volatile.global.u32 	[%rd114+16], %r221;
	ld.shared.u32 	%r222, [%r247+20];
	st.volatile.global.u32 	[%rd114+20], %r222;
	ld.shared.u32 	%r223, [%r247+24];
	st.volatile.global.u32 	[%rd114+24], %r223;
	ld.shared.u32 	%r224, [%r247+28];
	st.volatile.global.u32 	[%rd114+28], %r224;
	add.s32 	%r248, %r248, 16;
	add.s32 	%r247, %r247, 64;
	add.s64 	%rd114, %rd114, 64;
	setp.ne.s32 	%p46, %r248, 720;
	@%p46 bra 	$L__BB0_48;
$L__BB0_49:
	ret;

}


// ===== COMPILED SASS (sm_100) =====

	.target	sm_100

	.elftype	@"ET_EXEC"


//--------------------- .note.nv.tkinfo           --------------------------
	.section	.note.nv.tkinfo,"",@"SHT_NOTE"
	.sectionflags	@"SHF_NOTE_NV_TKINFO"
	.tkinfo
        /*0018*/ 	.word	0x00000002
        /*0030*/ 	.string	""
        /*0030*/ 	.string	"ptxas"
        /*0030*/ 	.string	"Cuda compilation tools, release 13.0, V13.0.88"
        /*0030*/ 	.string	"Build cuda_13.0.r13.0/compiler.36424714_0"
        /*0030*/ 	.string	"-arch sm_100 -m 64 "



//--------------------- .note.nv.cuinfo           --------------------------
	.section	.note.nv.cuinfo,"",@"SHT_NOTE"
	.sectionflags	@"SHF_NOTE_NV_CUINFO"
        /*0018*/ 	.short	0x0002
        /*001a*/ 	.short	0x0064
        /*001c*/ 	.short	0x0082
	.zero		2


//--------------------- .nv.info                  --------------------------
	.section	.nv.info,"",@"SHT_CUDA_INFO"
	.align	4


	//----- nvinfo : EIATTR_REGCOUNT
	.align		4
        /*0000*/ 	.byte	0x04, 0x2f
        /*0002*/ 	.short	(.L_2 - .L_1)
	.align		4
.L_1:
        /*0004*/ 	.word	index@(_Z6anglesPVfS0_S0_S0_iiiiPVi)
        /*0008*/ 	.word	0x00000020


	//----- nvinfo : EIATTR_FRAME_SIZE
	.align		4
.L_2:
        /*000c*/ 	.byte	0x04, 0x11
        /*000e*/ 	.short	(.L_4 - .L_3)
	.align		4
.L_3:
        /*0010*/ 	.word	index@(_Z6anglesPVfS0_S0_S0_iiiiPVi)
        /*0014*/ 	.word	0x00000020


	//----- nvinfo : EIATTR_MIN_STACK_SIZE
	.align		4
.L_4:
        /*0018*/ 	.byte	0x04, 0x12
        /*001a*/ 	.short	(.L_6 - .L_5)
	.align		4
.L_5:
        /*001c*/ 	.word	index@(_Z6anglesPVfS0_S0_S0_iiiiPVi)
        /*0020*/ 	.word	0x00000020
.L_6:


//--------------------- .nv.compat                --------------------------
	.section	.nv.compat,"",@"SHT_CUDA_COMPAT_INFO"
	.align	4
        /*0000*/ 	.byte	0x02, 0x09, 0x00, 0x00, 0x02, 0x02, 0x01, 0x00, 0x02, 0x05, 0x05, 0x00, 0x03, 0x07, 0x01, 0x01
        /*0010*/ 	.byte	0x02, 0x03, 0x00, 0x00, 0x02, 0x06, 0x01, 0x00, 0x04, 0x0b, 0x08, 0x00, 0x01, 0x00, 0x00, 0x00
        /*0020*/ 	.byte	0x00, 0x00, 0x00, 0x00


//--------------------- .nv.info._Z6anglesPVfS0_S0_S0_iiiiPVi --------------------------
	.section	.nv.info._Z6anglesPVfS0_S0_S0_iiiiPVi,"",@"SHT_CUDA_INFO"
	.sectionflags	@""
	.align	4


	//----- nvinfo : EIATTR_CUDA_API_VERSION
	.align		4
        /*0000*/ 	.byte	0x04, 0x37
        /*0002*/ 	.short	(.L_8 - .L_7)
.L_7:
        /*0004*/ 	.word	0x00000082


	//----- nvinfo : EIATTR_KPARAM_INFO
	.align		4
.L_8:
        /*0008*/ 	.byte	0x04, 0x17
        /*000a*/ 	.short	(.L_10 - .L_9)
.L_9:
        /*000c*/ 	.word	0x00000000
        /*0010*/ 	.short	0x0008
        /*0012*/ 	.short	0x0030
        /*0014*/ 	.byte	0x00, 0xf5, 0x21, 0x00


	//----- nvinfo : EIATTR_KPARAM_INFO
	.align		4
.L_10:
        /*0018*/ 	.byte	0x04, 0x17
        /*001a*/ 	.short	(.L_12 - .L_11)
.L_11:
        /*001c*/ 	.word	0x00000000
        /*0020*/ 	.short	0x0007
        /*0022*/ 	.short	0x002c
        /*0024*/ 	.byte	0x00, 0xf0, 0x11, 0x00


	//----- nvinfo : EIATTR_KPARAM_INFO
	.align		4
.L_12:
        /*0028*/ 	.byte	0x04, 0x17
        /*002a*/ 	.short	(.L_14 - .L_13)
.L_13:
        /*002c*/ 	.word	0x00000000
        /*0030*/ 	.short	0x0006
        /*0032*/ 	.short	0x0028
        /*0034*/ 	.byte	0x00, 0xf0, 0x11, 0x00


	//----- nvinfo : EIATTR_KPARAM_INFO
	.align		4
.L_14:
        /*0038*/ 	.byte	0x04, 0x17
        /*003a*/ 	.short	(.L_16 - .L_15)
.L_15:
        /*003c*/ 	.word	0x00000000
        /*0040*/ 	.short	0x0005
        /*0042*/ 	.short	0x0024
        /*0044*/ 	.byte	0x00, 0xf0, 0x11, 0x00


	//----- nvinfo : EIATTR_KPARAM_INFO
	.align		4
.L_16:
        /*0048*/ 	.byte	0x04, 0x17
        /*004a*/ 	.short	(.L_18 - .L_17)
.L_17:
        /*004c*/ 	.word	0x00000000
        /*0050*/ 	.short	0x0004
        /*0052*/ 	.short	0x0020
        /*0054*/ 	.byte	0x00, 0xf0, 0x11, 0x00


	//----- nvinfo : EIATTR_KPARAM_INFO
	.align		4
.L_18:
        /*0058*/ 	.byte	0x04, 0x17
        /*005a*/ 	.short	(.L_20 - .L_19)
.L_19:
        /*005c*/ 	.word	0x00000000
        /*0060*/ 	.short	0x0003
        /*0062*/ 	.short	0x0018
        /*0064*/ 	.byte	0x00, 0xf5, 0x21, 0x00


	//----- nvinfo : EIATTR_KPARAM_INFO
	.align		4
.L_20:
        /*0068*/ 	.byte	0x04, 0x17
        /*006a*/ 	.short	(.L_22 - .L_21)
.L_21:
        /*006c*/ 	.word	0x00000000
        /*0070*/ 	.short	0x0002
        /*0072*/ 	.short	0x0010
        /*0074*/ 	.byte	0x00, 0xf5, 0x21, 0x00


	//----- nvinfo : EIATTR_KPARAM_INFO
	.align		4
.L_22:
        /*0078*/ 	.byte	0x04, 0x17
        /*007a*/ 	.short	(.L_24 - .L_23)
.L_23:
        /*007c*/ 	.word	0x00000000
        /*0080*/ 	.short	0x0001
        /*0082*/ 	.short	0x0008
        /*0084*/ 	.byte	0x00, 0xf5, 0x21, 0x00


	//----- nvinfo : EIATTR_KPARAM_INFO
	.align		4
.L_24:
        /*0088*/ 	.byte	0x04, 0x17
        /*008a*/ 	.short	(.L_26 - .L_25)
.L_25:
        /*008c*/ 	.word	0x00000000
        /*0090*/ 	.short	0x0000
        /*0092*/ 	.short	0x0000
        /*0094*/ 	.byte	0x00, 0xf5, 0x21, 0x00


	//----- nvinfo : EIATTR_SPARSE_MMA_MASK
	.align		4
.L_26:
        /*0098*/ 	.byte	0x03, 0x50
        /*009a*/ 	.short	0x0000


	//----- nvinfo : EIATTR_MAXREG_COUNT
	.align		4
        /*009c*/ 	.byte	0x03, 0x1b
        /*009e*/ 	.short	0x00ff


	//----- nvinfo : EIATTR_NUM_BARRIERS
	.align		4
        /*00a0*/ 	.byte	0x02, 0x4c
        /*00a2*/ 	.byte	0x01
	.zero		1


	//----- nvinfo : EIATTR_MERCURY_ISA_VERSION
	.align		4
        /*00a4*/ 	.byte	0x03, 0x5f
        /*00a6*/ 	.short	0x0101


	//----- nvinfo : EIATTR_VRC_CTA_INIT_COUNT
	.align		4
        /*00a8*/ 	.byte	0x02, 0x4a
	.zero		1
	.zero		1


	//----- nvinfo : EIATTR_EXIT_INSTR_OFFSETS
	.align		4
        /*00ac*/ 	.byte	0x04, 0x1c
        /*00ae*/ 	.short	(.L_28 - .L_27)


	//   ....[0]....
.L_27:
        /*00b0*/ 	.word	0x00000d00


	//   ....[1]....
        /*00b4*/ 	.word	0x00001470


	//----- nvinfo : EIATTR_CRS_STACK_SIZE
	.align		4
.L_28:
        /*00b8*/ 	.byte	0x04, 0x1e
        /*00ba*/ 	.short	(.L_30 - .L_29)
.L_29:
        /*00bc*/ 	.word	0x00000000


	//----- nvinfo : EIATTR_CBANK_PARAM_SIZE
	.align		4
.L_30:
        /*00c0*/ 	.byte	0x03, 0x19
        /*00c2*/ 	.short	0x0038


	//----- nvinfo : EIATTR_PARAM_CBANK
	.align		4
        /*00c4*/ 	.byte	0x04, 0x0a
        /*00c6*/ 	.short	(.L_32 - .L_31)
	.align		4
.L_31:
        /*00c8*/ 	.word	index@(.nv.constant0._Z6anglesPVfS0_S0_S0_iiiiPVi)
        /*00cc*/ 	.short	0x0380
        /*00ce*/ 	.short	0x0038


	//----- nvinfo : EIATTR_SW_WAR
	.align		4
.L_32:
        /*00d0*/ 	.byte	0x04, 0x36
        /*00d2*/ 	.short	(.L_34 - .L_33)
.L_33:
        /*00d4*/ 	.word	0x00000008
.L_34:


//--------------------- .nv.callgraph             --------------------------
	.section	.nv.callgraph,"",@"SHT_CUDA_CALLGRAPH"
	.align	4
	.sectionentsize	8
	.align		4
        /*0000*/ 	.word	0x00000000
	.align		4
        /*0004*/ 	.word	0xffffffff
	.align		4
        /*0008*/ 	.word	0x00000000
	.align		4
        /*000c*/ 	.word	0xfffffffe
	.align		4
        /*0010*/ 	.word	0x00000000
	.align		4
        /*0014*/ 	.word	0xfffffffd
	.align		4
        /*0018*/ 	.word	0x00000000
	.align		4
        /*001c*/ 	.word	0xfffffffc


//--------------------- .nv.constant4             --------------------------
	.section	.nv.constant4,"a",@progbits
	.align	8
	.align		8
.nv.constant4:
        /*0000*/ 	.dword	__cudart_i2opi_f


//--------------------- .text._Z6anglesPVfS0_S0_S0_iiiiPVi --------------------------
	.section	.text._Z6anglesPVfS0_S0_S0_iiiiPVi,"ax",@progbits
	.align	128
        .global         _Z6anglesPVfS0_S0_S0_iiiiPVi
        .type           _Z6anglesPVfS0_S0_S0_iiiiPVi,@function
        .size           _Z6anglesPVfS0_S0_S0_iiiiPVi,(.L_x_7 - _Z6anglesPVfS0_S0_S0_iiiiPVi)
        .other          _Z6anglesPVfS0_S0_S0_iiiiPVi,@"STO_CUDA_ENTRY STV_DEFAULT"
_Z6anglesPVfS0_S0_S0_iiiiPVi:
.text._Z6anglesPVfS0_S0_S0_iiiiPVi:
[----:B------:R-:W0:Y:S01]  /*0000*/  LDC R1, c[0x0][0x37c] ;  /* 0x0000df00ff017b82 */ /* 0x000e220000000800 */
[----:B------:R-:W1:Y:S01]  /*0010*/  S2R R0, SR_TID.X ;  /* 0x0000000000007919 */ /* 0x000e620000002100 */
[----:B------:R-:W2:Y:S01]  /*0020*/  LDCU UR4, c[0x0][0x3a4] ;  /* 0x00007480ff0477ac */ /* 0x000ea20008000800 */
[----:B------:R-:W-:Y:S01]  /*0030*/  BSSY.RECONVERGENT B0, `(.L_x_0) ;  /* 0x0000031000007945 */ /* 0x000fe20003800200 */
[----:B0-----:R-:W-:Y:S02]  /*0040*/  IADD3 R1, PT, PT, R1, -0x20, RZ ;  /* 0xffffffe001017810 */ /* 0x001fe40007ffe0ff */
[----:B--2---:R-:W-:Y:S02]  /*0050*/  MOV R3, UR4 ;  /* 0x0000000400037c02 */ /* 0x004fe40008000f00 */
[----:B-1----:R-:W-:-:S13]  /*0060*/  ISETP.NE.AND P0, PT, R0, RZ, PT ;  /* 0x000000ff0000720c */ /* 0x002fda0003f05270 */
[----:B------:R-:W-:Y:S05]  /*0070*/  @P0 BRA `(.L_x_1) ;  /* 0x0000000000b00947 */ /* 0x000fea0003800000 */
[----:B------:R-:W0:Y:S01]  /*0080*/  S2UR UR5, SR_CgaCtaId ;  /* 0x00000000000579c3 */ /* 0x000e220000008800 */
[----:B------:R-:W-:Y:S02]  /*0090*/  UMOV UR4, 0x400 ;  /* 0x0000040000047882 */ /* 0x000fe40000000000 */
[----:B0-----:R-:W-:-:S03]  /*00a0*/  ULEA UR5, UR5, UR4, 0x18 ;  /* 0x0000000405057291 */ /* 0x001fc6000f8ec0ff */
[----:B------:R-:W-:-:S09]  /*00b0*/  UMOV UR4, URZ ;  /* 0x000000ff00047c82 */ /* 0x000fd20008000000 */
.L_x_2:
[----:B------:R-:W-:Y:S02]  /*00c0*/  ULEA UR6, UR4, UR5, 0x2 ;  /* 0x0000000504067291 */ /* 0x000fe4000f8e10ff */
[----:B------:R-:W-:-:S04]  /*00d0*/  UIADD3 UR4, UPT, UPT, UR4, 0x90, URZ ;  /* 0x0000009004047890 */ /* 0x000fc8000fffe0ff */
[----:B------:R-:W-:-:S03]  /*00e0*/  UISETP.NE.AND UP0, UPT, UR4, 0x2d0, UPT ;  /* 0x000002d00400788c */ /* 0x000fc6000bf05270 */
[----:B------:R-:W-:Y:S04]  /*00f0*/  STS.128 [UR6], RZ ;  /* 0x000000ffff007988 */ /* 0x000fe80008000c06 */
[----:B------:R-:W-:Y:S04]  /*0100*/  STS.128 [UR6+0x10], RZ ;  /* 0x000010ffff007988 */ /* 0x000fe80008000c06 */
        /* <DEDUP_REMOVED lines=33> */
[----:B------:R-:W-:Y:S01]  /*0320*/  STS.128 [UR6+0x230], RZ ;  /* 0x000230ffff007988 */ /* 0x000fe20008000c06 */
[----:B------:R-:W-:Y:S05]  /*0330*/  BRA.U UP0, `(.L_x_2) ;  /* 0xfffffffd00607547 */ /* 0x000fea000b83ffff */
.L_x_1:
[----:B------:R-:W-:Y:S05]  /*0340*/  BSYNC.RECONVERGENT B0 ;  /* 0x0000000000007941 */ /* 0x000fea0003800200 */
.L_x_0:
[----:B------:R-:W0:Y:S01]  /*0350*/  LDCU UR4, c[0x0][0x3a4] ;  /* 0x00007480ff0477ac */ /* 0x000e220008000800 */
[----:B------:R-:W0:Y:S01]  /*0360*/  LDCU UR6, c[0x0][0x3ac] ;  /* 0x00007580ff0677ac */ /* 0x000e220008000800 */
[----:B------:R-:W1:Y:S01]  /*0370*/  LDCU.64 UR8, c[0x0][0x358] ;  /* 0x00006b00ff0877ac */ /* 0x000e620008000a00 */
[----:B0-----:R-:W-:Y:S01]  /*0380*/  UISETP.GE.AND UP0, UPT, UR4, UR6, UPT ;  /* 0x000000060400728c */ /* 0x001fe2000bf06270 */
[----:B------:R-:W-:Y:S08]  /*0390*/  BAR.SYNC.DEFER_BLOCKING 0x0 ;  /* 0x0000000000007b1d */ /* 0x000ff00000010000 */
[----:B-1----:R-:W-:Y:S05]  /*03a0*/  BRA.U UP0, `(.L_x_3) ;  /* 0x0000000900507547 */ /* 0x002fea000b800000 */
[----:B------:R-:W0:Y:S01]  /*03b0*/  S2R R13, SR_CTAID.X ;  /* 0x00000000000d7919 */ /* 0x000e220000002500 */
[----:B------:R-:W0:Y:S01]  /*03c0*/  LDCU UR4, c[0x0][0x360] ;  /* 0x00006c00ff0477ac */ /* 0x000e220008000800 */
[----:B------:R-:W1:Y:S01]  /*03d0*/  LDC.64 R10, c[0x0][0x388] ;  /* 0x0000e200ff0a7b82 */ /* 0x000e620000000a00 */
[----:B------:R-:W2:Y:S07]  /*03e0*/  LDCU UR5, c[0x0][0x3a0] ;  /* 0x00007400ff0577ac */ /* 0x000eae0008000800 */
[----:B------:R-:W3:Y:S08]  /*03f0*/  LDC.64 R4, c[0x0][0x380] ;  /* 0x0000e000ff047b82 */ /* 0x000ef00000000a00 */
[----:B------:R-:W4:Y:S08]  /*0400*/  LDC.64 R6, c[0x0][0x390] ;  /* 0x0000e400ff067b82 */ /* 0x000f300000000a00 */
[----:B------:R-:W4:Y:S01]  /*0410*/  LDC.64 R8, c[0x0][0x398] ;  /* 0x0000e600ff087b82 */ /* 0x000f220000000a00 */
[----:B0-----:R-:W-:-:S05]  /*0420*/  IMAD R0, R13, UR4, R0 ;  /* 0x000000040d007c24 */ /* 0x001fca000f8e0200 */
[----:B--2---:R-:W-:-:S05]  /*0430*/  IADD3 R13, PT, PT, R0, UR5, RZ ;  /* 0x00000005000d7c10 */ /* 0x004fca000fffe0ff */
[----:B-1----:R-:W-:-:S04]  /*0440*/  IMAD.WIDE R10, R13, 0x4, R10 ;  /* 0x000000040d0a7825 */ /* 0x002fc800078e020a */
[----:B---3--:R-:W-:-:S07]  /*0450*/  IMAD.WIDE R4, R13, 0x4, R4 ;  /* 0x000000040d047825 */ /* 0x008fce00078e0204 */
.L_x_4:
[----:B------:R-:W2:Y:S01]  /*0460*/  LDG.E.STRONG.SYS R2, desc[UR8][R10.64] ;  /* 0x000000080a027981 */ /* 0x000ea2000c1f5900 */
[----:B----4-:R-:W-:-:S05]  /*0470*/  IMAD.WIDE R12, R3, 0x4, R8 ;  /* 0x00000004030c7825 */ /* 0x010fca00078e0208 */
[----:B0-----:R-:W3:Y:S04]  /*0480*/  LDG.E.STRONG.SYS R15, desc[UR8][R12.64] ;  /* 0x000000080c0f7981 */ /* 0x001ee8000c1f5900 */
[----:B------:R-:W4:Y:S04]  /*0490*/  LDG.E.STRONG.SYS R0, desc[UR8][R10.64] ;  /* 0x000000080a007981 */ /* 0x000f28000c1f5900 */
[----:B------:R0:W5:Y:S01]  /*04a0*/  LDG.E.STRONG.SYS R20, desc[UR8][R12.64] ;  /* 0x000000080c147981 */ /* 0x000162000c1f5900 */
[----:B------:R-:W-:-:S03]  /*04b0*/  IMAD.WIDE R24, R3, 0x4, R6 ;  /* 0x0000000403187825 */ /* 0x000fc600078e0206 */
[----:B------:R-:W4:Y:S04]  /*04c0*/  LDG.E.STRONG.SYS R19, desc[UR8][R4.64] ;  /* 0x0000000804137981 */ /* 0x000f28000c1f5900 */
[----:B------:R-:W4:Y:S01]  /*04d0*/  LDG.E.STRONG.SYS R18, desc[UR8][R24.64] ;  /* 0x0000000818127981 */ /* 0x000f22000c1f5900 */
[----:B------:R-:W1:Y:S01]  /*04e0*/  S2UR UR5, SR_CgaCtaId ;  /* 0x00000000000579c3 */ /* 0x000e620000008800 */
[----:B0-----:R-:W-:Y:S01]  /*04f0*/  HFMA2 R13, -RZ, RZ, 0.487060546875, -0.0625 ;  /* 0x37cbac00ff0d7431 */ /* 0x001fe200000001ff */
[----:B------:R-:W-:Y:S01]  /*0500*/  UMOV UR4, 0x400 ;  /* 0x0000040000047882 */ /* 0x000fe20000000000 */
[----:B------:R-:W-:Y:S01]  /*0510*/  IADD3 R3, PT, PT, R3, 0x1, RZ ;  /* 0x0000000103037810 */ /* 0x000fe20007ffe0ff */
[----:B-1----:R-:W-:Y:S01]  /*0520*/  ULEA UR4, UR5, UR4, 0x18 ;  /* 0x0000000405047291 */ /* 0x002fe2000f8ec0ff */
[----:B--2---:R-:W-:-:S04]  /*0530*/  FMUL R14, RZ, R2 ;  /* 0x00000002ff0e7220 */ /* 0x004fc80000400000 */
[----:B------:R-:W-:Y:S01]  /*0540*/  FMUL R17, R14, 0.63661974668502807617 ;  /* 0x3f22f9830e117820 */ /* 0x000fe20000400000 */
[----:B---3--:R-:W-:-:S05]  /*0550*/  FMUL R2, RZ, R15 ;  /* 0x0000000fff027220 */ /* 0x008fca0000400000 */
[----:B------:R-:W0:Y:S01]  /*0560*/  F2I.NTZ R17, R17 ;  /* 0x0000001100117305 */ /* 0x000e220000203100 */
[----:B------:R-:W-:Y:S01]  /*0570*/  FMUL R15, R2, 0.63661974668502807617 ;  /* 0x3f22f983020f7820 */ /* 0x000fe20000400000 */
[----:B-----5:R-:W-:-:S06]  /*0580*/  FMUL R20, RZ, R20 ;  /* 0x00000014ff147220 */ /* 0x020fcc0000400000 */
[----:B------:R-:W1:Y:S01]  /*0590*/  F2I.NTZ R15, R15 ;  /* 0x0000000f000f7305 */ /* 0x000e620000203100 */
[----:B----4-:R-:W-:-:S04]  /*05a0*/  FMUL R26, RZ, R19 ;  /* 0x00000013ff1a7220 */ /* 0x010fc80000400000 */
[----:B------:R-:W-:Y:S01]  /*05b0*/  FMUL R27, RZ, -R26 ;  /* 0x8000001aff1b7220 */ /* 0x000fe20000400000 */
[----:B0-----:R-:W-:Y:S02]  /*05c0*/  I2FP.F32.S32 R21, R17 ;  /* 0x0000001100157245 */ /* 0x001fe40000201400 */
[----:B------:R-:W-:Y:S01]  /*05d0*/  LOP3.LUT R12, R17, 0x1, RZ, 0xc0, !PT ;  /* 0x00000001110c7812 */ /* 0x000fe200078ec0ff */
[----:B------:R-:W-:Y:S02]  /*05e0*/  FMUL R18, R27, R18 ;  /* 0x000000121b127220 */ /* 0x000fe40000400000 */
[C---:B------:R-:W-:Y:S01]  /*05f0*/  FFMA R14, R21.reuse, -1.5707962512969970703, R14 ;  /* 0xbfc90fda150e7823 */ /* 0x040fe2000000000e */
[----:B------:R-:W-:Y:S01]  /*0600*/  ISETP.NE.U32.AND P1, PT, R12, 0x1, PT ;  /* 0x000000010c00780c */ /* 0x000fe20003f25070 */
[----:B------:R-:W-:Y:S01]  /*0610*/  FMUL R27, R18, 0.63661974668502807617 ;  /* 0x3f22f983121b7820 */ /* 0x000fe20000400000 */
[----:B------:R-:W-:Y:S01]  /*0620*/  MOV R12, 0x3d2aaabb ;  /* 0x3d2aaabb000c7802 */ /* 0x000fe20000000f00 */
[----:B------:R-:W-:Y:S01]  /*0630*/  FFMA R14, R21, -7.5497894158615963534e-08, R14 ;  /* 0xb3a22168150e7823 */ /* 0x000fe2000000000e */
[----:B-1----:R-:W-:-:S02]  /*0640*/  LOP3.LUT P4, RZ, R15, 0x2, RZ, 0xc0, !PT ;  /* 0x000000020fff7812 */ /* 0x002fc4000788c0ff */
[----:B------:R-:W-:Y:S01]  /*0650*/  FSEL R25, R12, 0.0083327032625675201416, !P1 ;  /* 0x3c0885e40c197808 */ /* 0x000fe20004800000 */
[----:B------:R-:W-:Y:S01]  /*0660*/  FFMA R22, R21, -5.3903029534742383927e-15, R14 ;  /* 0xa7c234c515167823 */ /* 0x000fe2000000000e */
[----:B------:R-:W-:-:S03]  /*0670*/  I2FP.F32.S32 R21, R15 ;  /* 0x0000000f00157245 */ /* 0x000fc60000201400 */
[----:B------:R-:W-:Y:S02]  /*0680*/  FMUL R16, R22, R22 ;  /* 0x0000001616107220 */ /* 0x000fe40000400000 */
[C---:B------:R-:W-:Y:S02]  /*0690*/  FFMA R2, R21.reuse, -1.5707962512969970703, R2 ;  /* 0xbfc90fda15027823 */ /* 0x040fe40000000002 */
[----:B------:R-:W-:Y:S02]  /*06a0*/  FFMA R14, R16, R13, -0.0013887860113754868507 ;  /* 0xbab607ed100e7423 */ /* 0x000fe4000000000d */
[C---:B------:R-:W-:Y:S01]  /*06b0*/  FFMA R24, R21.reuse, -7.5497894158615963534e-08, R2 ;  /* 0xb3a2216815187823 */ /* 0x040fe20000000002 */
[----:B------:R-:W-:Y:S01]  /*06c0*/  FSEL R2, R22, 1, P1 ;  /* 0x3f80000016027808 */ /* 0x000fe20000800000 */
[----:B------:R-:W-:Y:S01]  /*06d0*/  FMUL R22, RZ, R0 ;  /* 0x00000000ff167220 */ /* 0x000fe20000400000 */
[----:B------:R-:W-:Y:S01]  /*06e0*/  FSEL R23, R14, -0.00019574658654164522886, !P1 ;  /* 0xb94d41530e177808 */ /* 0x000fe20004800000 */
[----:B------:R-:W-:Y:S01]  /*06f0*/  FFMA R21, R21, -5.3903029534742383927e-15, R24 ;  /* 0xa7c234c515157823 */ /* 0x000fe20000000018 */
[----:B------:R-:W-:-:S02]  /*0700*/  MOV R14, 0x3effffff ;  /* 0x3effffff000e7802 */ /* 0x000fc40000000f00 */
[----:B------:R-:W-:Y:S01]  /*0710*/  LOP3.LUT R24, R15, 0x1, RZ, 0xc0, !PT ;  /* 0x000000010f187812 */ /* 0x000fe200078ec0ff */
[----:B------:R-:W-:Y:S01]  /*0720*/  FFMA R23, R16, R23, R25 ;  /* 0x0000001710177223 */ /* 0x000fe20000000019 */
[----:B------:R-:W-:Y:S01]  /*0730*/  FSEL R25, -R14, -0.16666662693023681641, !P1 ;  /* 0xbe2aaaa80e197808 */ /* 0x000fe20004800100 */
[----:B------:R-:W-:Y:S01]  /*0740*/  FMUL R0, R21, R21 ;  /* 0x0000001515007220 */ /* 0x000fe20000400000 */
[----:B------:R-:W-:-:S03]  /*0750*/  ISETP.NE.U32.AND P1, PT, R24, 0x1, PT ;  /* 0x000000011800780c */ /* 0x000fc60003f25070 */
[C---:B------:R-:W-:Y:S01]  /*0760*/  FFMA R25, R16.reuse, R23, R25 ;  /* 0x0000001710197223 */ /* 0x040fe20000000019 */
[----:B------:R-:W-:Y:S01]  /*0770*/  FFMA R23, R16, R2, RZ ;  /* 0x0000000210177223 */ /* 0x000fe200000000ff */
[----:B------:R-:W-:Y:S02]  /*0780*/  FSEL R24, -R14, -0.16666662693023681641, !P1 ;  /* 0xbe2aaaa80e187808 */ /* 0x000fe40004800100 */
[----:B------:R-:W-:Y:S01]  /*0790*/  FSEL R21, R21, 1, P1 ;  /* 0x3f80000015157808 */ /* 0x000fe20000800000 */
[----:B------:R-:W-:Y:S01]  /*07a0*/  FFMA R16, R23, R25, R2 ;  /* 0x0000001917107223 */ /* 0x000fe20000000002 */
[----:B------:R-:W-:Y:S01]  /*07b0*/  FMUL R2, R22, 0.63661974668502807617 ;  /* 0x3f22f98316027820 */ /* 0x000fe20000400000 */
[----:B------:R-:W-:Y:S01]  /*07c0*/  FFMA R23, R0, R13, -0.0013887860113754868507 ;  /* 0xbab607ed00177423 */ /* 0x000fe2000000000d */
[----:B------:R-:W-:-:S04]  /*07d0*/  FSEL R25, R12, 0.0083327032625675201416, !P1 ;  /* 0x3c0885e40c197808 */ /* 0x000fc80004800000 */
[----:B------:R-:W0:Y:S01]  /*07e0*/  F2I.NTZ R2, R2 ;  /* 0x0000000200027305 */ /* 0x000e220000203100 */
[----:B------:R-:W-:Y:S02]  /*07f0*/  FSEL R23, R23, -0.00019574658654164522886, !P1 ;  /* 0xb94d415317177808 */ /* 0x000fe40004800000 */
[----:B------:R-:W-:-:S03]  /*0800*/  LOP3.LUT P1, RZ, R17, 0x2, RZ, 0xc0, !PT ;  /* 0x0000000211ff7812 */ /* 0x000fc6000782c0ff */
[----:B------:R-:W-:Y:S01]  /*0810*/  FFMA R23, R0, R23, R25 ;  /* 0x0000001700177223 */ /* 0x000fe20000000019 */
[----:B------:R-:W-:-:S03]  /*0820*/  FMUL R25, R20, 0.63661974668502807617 ;  /* 0x3f22f98314197820 */ /* 0x000fc60000400000 */
[C---:B------:R-:W-:Y:S01]  /*0830*/  FFMA R24, R0.reuse, R23, R24 ;  /* 0x0000001700187223 */ /* 0x040fe20000000018 */
[----:B------:R-:W1:Y:S01]  /*0840*/  F2I.NTZ R19, R25 ;  /* 0x0000001900137305 */ /* 0x000e620000203100 */
[----:B------:R-:W-:Y:S01]  /*0850*/  FFMA R0, R0, R21, RZ ;  /* 0x0000001500007223 */ /* 0x000fe200000000ff */
[----:B0-----:R-:W-:-:S03]  /*0860*/  I2FP.F32.S32 R23, R2 ;  /* 0x0000000200177245 */ /* 0x001fc60000201400 */
[----:B------:R-:W-:Y:S01]  /*0870*/  FFMA R21, R0, R24, R21 ;  /* 0x0000001800157223 */ /* 0x000fe20000000015 */
[C---:B------:R-:W-:Y:S01]  /*0880*/  LOP3.LUT R24, R2.reuse, 0x1, RZ, 0xc0, !PT ;  /* 0x0000000102187812 */ /* 0x040fe200078ec0ff */
[----:B------:R-:W-:Y:S01]  /*0890*/  @P1 FADD R16, RZ, -R16 ;  /* 0x80000010ff101221 */ /* 0x000fe20000000000 */
[----:B------:R-:W-:Y:S01]  /*08a0*/  IADD3 R2, PT, PT, R2, 0x1, RZ ;  /* 0x0000000102027810 */ /* 0x000fe20007ffe0ff */
[C---:B------:R-:W-:Y:S01]  /*08b0*/  FFMA R22, R23.reuse, -1.5707962512969970703, R22 ;  /* 0xbfc90fda17167823 */ /* 0x040fe20000000016 */
[----:B------:R-:W-:Y:S01]  /*08c0*/  ISETP.NE.U32.AND P6, PT, R24, 0x1, PT ;  /* 0x000000011800780c */ /* 0x000fe20003fc5070 */
[----:B------:R-:W-:Y:S01]  /*08d0*/  @P4 FADD R21, RZ, -R21 ;  /* 0x80000015ff154221 */ /* 0x000fe20000000000 */
[----:B------:R-:W-:Y:S01]  /*08e0*/  LOP3.LUT P3, RZ, R2, 0x2, RZ, 0xc0, !PT ;  /* 0x0000000202ff7812 */ /* 0x000fe2000786c0ff */
[----:B------:R-:W-:Y:S01]  /*08f0*/  FFMA R26, R23, -7.5497894158615963534e-08, R22 ;  /* 0xb3a22168171a7823 */ /* 0x000fe20000000016 */
[----:B------:R-:W-:Y:S01]  /*0900*/  ISETP.NE.AND P1, PT, R3, UR6, PT ;  /* 0x0000000603007c0c */ /* 0x000fe2000bf25270 */
[----:B------:R0:W2:Y:S01]  /*0910*/  F2I.NTZ R22, R27 ;  /* 0x0000001b00167305 */ /* 0x0000a20000203100 */
[----:B-1----:R-:W-:Y:S01]  /*0920*/  I2FP.F32.S32 R25, R19 ;  /* 0x0000001300197245 */ /* 0x002fe20000201400 */
[----:B------:R-:W-:Y:S01]  /*0930*/  FFMA R23, R23, -5.3903029534742383927e-15, R26 ;  /* 0xa7c234c517177823 */ /* 0x000fe2000000001a */
[----:B------:R-:W-:-:S03]  /*0940*/  FMUL R16, R16, R21 ;  /* 0x0000001510107220 */ /* 0x000fc60000400000 */
[----:B------:R-:W-:Y:S01]  /*0950*/  FFMA R20, R25, -1.5707962512969970703, R20 ;  /* 0xbfc90fda19147823 */ /* 0x000fe20000000014 */
[C---:B------:R-:W-:Y:S01]  /*0960*/  FMUL R0, R23.reuse, R23 ;  /* 0x0000001717007220 */ /* 0x040fe20000400000 */
[----:B------:R-:W-:Y:S02]  /*0970*/  FSEL R23, R23, 1, !P6 ;  /* 0x3f80000017177808 */ /* 0x000fe40007000000 */
[C---:B------:R-:W-:Y:S01]  /*0980*/  FFMA R20, R25.reuse, -7.5497894158615963534e-08, R20 ;  /* 0xb3a2216819147823 */ /* 0x040fe20000000014 */
[----:B------:R-:W-:Y:S01]  /*0990*/  FFMA R17, R0, R13, -0.0013887860113754868507 ;  /* 0xbab607ed00117423 */ /* 0x000fe2000000000d */
[----:B0-----:R-:W-:Y:S02]  /*09a0*/  FSEL R27, R12, 0.0083327032625675201416, P6 ;  /* 0x3c0885e40c1b7808 */ /* 0x001fe40003000000 */
[----:B------:R-:W-:Y:S01]  /*09b0*/  FFMA R25, R25, -5.3903029534742383927e-15, R20 ;  /* 0xa7c234c519197823 */ /* 0x000fe20000000014 */
[----:B--2---:R-:W-:Y:S02]  /*09c0*/  I2FP.F32.S32 R15, R22 ;  /* 0x00000016000f7245 */ /* 0x004fe40000201400 */
[----:B------:R-:W-:Y:S01]  /*09d0*/  LOP3.LUT R20, R19, 0x1, RZ, 0xc0, !PT ;  /* 0x0000000113147812 */ /* 0x000fe200078ec0ff */
[----:B------:R-:W-:Y:S01]  /*09e0*/  FMUL R2, R25, R25 ;  /* 0x0000001919027220 */ /* 0x000fe20000400000 */
[----:B------:R-:W-:Y:S01]  /*09f0*/  FSEL R17, R17, -0.00019574658654164522886, P6 ;  /* 0xb94d415311117808 */ /* 0x000fe20003000000 */
[----:B------:R-:W-:Y:S01]  /*0a00*/  FFMA R18, R15, -1.5707962512969970703, R18 ;  /* 0xbfc90fda0f127823 */ /* 0x000fe20000000012 */
[----:B------:R-:W-:Y:S01]  /*0a10*/  ISETP.NE.U32.AND P5, PT, R20, 0x1, PT ;  /* 0x000000011400780c */ /* 0x000fe20003fa5070 */
[----:B------:R-:W-:Y:S01]  /*0a20*/  FFMA R20, R2, R13, -0.0013887860113754868507 ;  /* 0xbab607ed02147423 */ /* 0x000fe2000000000d */
[----:B------:R-:W-:Y:S01]  /*0a30*/  IADD3 R19, PT, PT, R19, 0x1, RZ ;  /* 0x0000000113137810 */ /* 0x000fe20007ffe0ff */
[----:B------:R-:W-:Y:S01]  /*0a40*/  FFMA R18, R15, -7.5497894158615963534e-08, R18 ;  /* 0xb3a221680f127823 */ /* 0x000fe20000000012 */
[----:B------:R-:W-:Y:S01]  /*0a50*/  FFMA R17, R0, R17, R27 ;  /* 0x0000001100117223 */ /* 0x000fe2000000001b */
[----:B------:R-:W-:-:S02]  /*0a60*/  FSEL R29, R12, 0.0083327032625675201416, P5 ;  /* 0x3c0885e40c1d7808 */ /* 0x000fc40002800000 */
[----:B------:R-:W-:Y:S01]  /*0a70*/  FFMA R18, R15, -5.3903029534742383927e-15, R18 ;  /* 0xa7c234c50f127823 */ /* 0x000fe20000000012 */
[----:B------:R-:W-:Y:S02]  /*0a80*/  LOP3.LUT R24, R22, 0x1, RZ, 0xc0, !PT ;  /* 0x0000000116187812 */ /* 0x000fe400078ec0ff */
[----:B------:R-:W-:Y:S01]  /*0a90*/  FSEL R27, R20, -0.00019574658654164522886, P5 ;  /* 0xb94d4153141b7808 */ /* 0x000fe20002800000 */
[----:B------:R-:W-:Y:S01]  /*0aa0*/  FMUL R15, R18, R18 ;  /* 0x00000012120f7220 */ /* 0x000fe20000400000 */
[----:B------:R-:W-:Y:S02]  /*0ab0*/  LOP3.LUT P2, RZ, R19, 0x2, RZ, 0xc0, !PT ;  /* 0x0000000213ff7812 */ /* 0x000fe4000784c0ff */
[----:B------:R-:W-:Y:S01]  /*0ac0*/  FSEL R19, -R14, -0.16666662693023681641, P6 ;  /* 0xbe2aaaa80e137808 */ /* 0x000fe20003000100 */
[----:B------:R-:W-:Y:S01]  /*0ad0*/  FFMA R20, R15, R13, -0.0013887860113754868507 ;  /* 0xbab607ed0f147423 */ /* 0x000fe2000000000d */
[----:B------:R-:W-:Y:S01]  /*0ae0*/  ISETP.NE.U32.AND P6, PT, R24, 0x1, PT ;  /* 0x000000011800780c */ /* 0x000fe20003fc5070 */
[----:B------:R-:W-:Y:S01]  /*0af0*/  FFMA R27, R2, R27, R29 ;  /* 0x0000001b021b7223 */ /* 0x000fe2000000001d */
[----:B------:R-:W-:-:S02]  /*0b00*/  FSEL R13, -R14, -0.16666662693023681641, P5 ;  /* 0xbe2aaaa80e0d7808 */ /* 0x000fc40002800100 */
[----:B------:R-:W-:Y:S02]  /*0b10*/  FSEL R24, R20, -0.00019574658654164522886, P6 ;  /* 0xb94d415314187808 */ /* 0x000fe40003000000 */
[----:B------:R-:W-:Y:S01]  /*0b20*/  FSEL R26, R12, 0.0083327032625675201416, P6 ;  /* 0x3c0885e40c1a7808 */ /* 0x000fe20003000000 */
[----:B------:R-:W-:Y:S01]  /*0b30*/  FFMA R20, R2, R27, R13 ;  /* 0x0000001b02147223 */ /* 0x000fe2000000000d */
[----:B------:R-:W-:Y:S01]  /*0b40*/  FSEL R25, R25, 1, !P5 ;  /* 0x3f80000019197808 */ /* 0x000fe20006800000 */
[----:B------:R-:W-:Y:S01]  /*0b50*/  FFMA R12, R0, R17, R19 ;  /* 0x00000011000c7223 */ /* 0x000fe20000000013 */
[----:B------:R-:W-:Y:S01]  /*0b60*/  IADD3 R13, PT, PT, R22, 0x1, RZ ;  /* 0x00000001160d7810 */ /* 0x000fe20007ffe0ff */
[----:B------:R-:W-:Y:S01]  /*0b70*/  FFMA R22, R0, R23, RZ ;  /* 0x0000001700167223 */ /* 0x000fe200000000ff */
[----:B------:R-:W-:Y:S01]  /*0b80*/  FSEL R14, -R14, -0.16666662693023681641, P6 ;  /* 0xbe2aaaa80e0e7808 */ /* 0x000fe20003000100 */
[----:B------:R-:W-:Y:S01]  /*0b90*/  FFMA R24, R15, R24, R26 ;  /* 0x000000180f187223 */ /* 0x000fe2000000001a */
[----:B------:R-:W-:Y:S01]  /*0ba0*/  FSEL R0, R18, 1, !P6 ;  /* 0x3f80000012007808 */ /* 0x000fe20007000000 */
[----:B------:R-:W-:Y:S01]  /*0bb0*/  FFMA R2, R2, R25, RZ ;  /* 0x0000001902027223 */ /* 0x000fe200000000ff */
[----:B------:R-:W-:Y:S01]  /*0bc0*/  LOP3.LUT P5, RZ, R13, 0x2, RZ, 0xc0, !PT ;  /* 0x000000020dff7812 */ /* 0x000fe200078ac0ff */
[C---:B------:R-:W-:Y:S01]  /*0bd0*/  FFMA R14, R15.reuse, R24, R14 ;  /* 0x000000180f0e7223 */ /* 0x040fe2000000000e */
[----:B------:R-:W-:Y:S01]  /*0be0*/  FFMA R12, R22, R12, R23 ;  /* 0x0000000c160c7223 */ /* 0x000fe20000000017 */
[----:B------:R-:W-:Y:S01]  /*0bf0*/  FFMA R25, R2, R20, R25 ;  /* 0x0000001402197223 */ /* 0x000fe20000000019 */
[----:B------:R-:W-:-:S02]  /*0c00*/  FFMA R15, R15, R0, RZ ;  /* 0x000000000f0f7223 */ /* 0x000fc400000000ff */
[----:B------:R-:W-:Y:S01]  /*0c10*/  @P3 FADD R12, RZ, -R12 ;  /* 0x8000000cff0c3221 */ /* 0x000fe20000000000 */
[----:B------:R-:W-:Y:S01]  /*0c20*/  @P2 FADD R25, RZ, -R25 ;  /* 0x80000019ff192221 */ /* 0x000fe20000000000 */
[----:B------:R-:W-:-:S03]  /*0c30*/  FFMA R0, R15, R14, R0 ;  /* 0x0000000e0f007223 */ /* 0x000fc60000000000 */
[----:B------:R-:W-:Y:S02]  /*0c40*/  FMUL R25, R12, R25 ;  /* 0x000000190c197220 */ /* 0x000fe40000400000 */
[----:B------:R-:W-:-:S04]  /*0c50*/  @P5 FADD R0, RZ, -R0 ;  /* 0x80000000ff005221 */ /* 0x000fc80000000000 */
[----:B------:R-:W-:-:S04]  /*0c60*/  FFMA R16, R25, R0, R16 ;  /* 0x0000000019107223 */ /* 0x000fc80000000010 */
[----:B------:R-:W0:Y:S02]  /*0c70*/  F2F.F64.F32 R12, R16 ;  /* 0x00000010000c7310 */ /* 0x000e240000201800 */
[----:B0-----:R-:W-:-:S10]  /*0c80*/  DMUL R12, R12, 4 ;  /* 0x401000000c0c7828 */ /* 0x001fd40000000000 */
[----:B------:R-:W0:Y:S02]  /*0c90*/  F2I.F64.TRUNC R12, R12 ;  /* 0x0000000c000c7311 */ /* 0x000e24000030d100 */
[----:B0-----:R-:W-:-:S05]  /*0ca0*/  LEA R0, R12, UR4, 0x2 ;  /* 0x000000040c007c11 */ /* 0x001fca000f8e10ff */
[----:B------:R-:W0:Y:S02]  /*0cb0*/  LDS R2, [R0] ;  /* 0x0000000000027984 */ /* 0x000e240000000800 */
[----:B0-----:R-:W-:-:S05]  /*0cc0*/  IADD3 R15, PT, PT, R2, 0x1, RZ ;  /* 0x00000001020f7810 */ /* 0x001fca0007ffe0ff */
[----:B------:R0:W-:Y:S01]  /*0cd0*/  STS [R0], R15 ;  /* 0x0000000f00007388 */ /* 0x0001e20000000800 */
[----:B------:R-:W-:Y:S05]  /*0ce0*/  @P1 BRA `(.L_x_4) ;  /* 0xfffffff400dc1947 */ /* 0x000fea000383ffff */
.L_x_3:
[----:B------:R-:W-:Y:S06]  /*0cf0*/  BAR.SYNC.DEFER_BLOCKING 0x0 ;  /* 0x0000000000007b1d */ /* 0x000fec0000010000 */
[----:B------:R-:W-:Y:S05]  /*0d00*/  @P0 EXIT ;  /* 0x000000000000094d */ /* 0x000fea0003800000 */
[----:B------:R-:W1:Y:S01]  /*0d10*/  S2UR UR7, SR_CgaCtaId ;  /* 0x00000000000779c3 */ /* 0x000e620000008800 */
[----:B------:R-:W2:Y:S01]  /*0d20*/  LDCU.64 UR4, c[0x0][0x3b0] ;  /* 0x00007600ff0477ac */ /* 0x000ea20008000a00 */
[----:B------:R-:W-:Y:S01]  /*0d30*/  UMOV UR6, 0x400 ;  /* 0x0000040000067882 */ /* 0x000fe20000000000 */
[----:B--2---:R-:W-:Y:S02]  /*0d40*/  UIADD3 UR4, UP0, UPT, UR4, 0x20, URZ ;  /* 0x0000002004047890 */ /* 0x004fe4000ff1e0ff */
[----:B-1----:R-:W-:-:S04]  /*0d50*/  ULEA UR7, UR7, UR6, 0x18 ;  /* 0x0000000607077291 */ /* 0x002fc8000f8ec0ff */
[----:B0-----:R-:W-:Y:S01]  /*0d60*/  MOV R0, UR4 ;  /* 0x0000000400007c02 */ /* 0x001fe20008000f00 */
[----:B------:R-:W-:Y:S02]  /*0d70*/  UIADD3.X UR6, UPT, UPT, URZ, UR5, URZ, UP0, !UPT ;  /* 0x00000005ff067290 */ /* 0x000fe400087fe4ff */
[----:B------:R-:W-:Y:S01]  /*0d80*/  UIADD3 UR5, UPT, UPT, UR7, 0x20, URZ ;  /* 0x0000002007057890 */ /* 0x000fe2000fffe0ff */
[----:B------:R-:W-:-:S03]  /*0d90*/  UMOV UR4, URZ ;  /* 0x000000ff00047c82 */ /* 0x000fc60008000000 */
[----:B------:R-:W-:-:S08]  /*0da0*/  MOV R13, UR6 ;  /* 0x00000006000d7c02 */ /* 0x000fd00008000f00 */
.L_x_5:
[----:B-1----:R-:W0:Y:S01]  /*0db0*/  LDS.128 R4, [UR5+-0x20] ;  /* 0xffffe005ff047984 */ /* 0x002e220008000c00 */
[----:B------:R-:W-:Y:S01]  /*0dc0*/  MOV R2, R0 ;  /* 0x0000000000027202 */ /* 0x000fe20000000f00 */
[----:B------:R-:W-:Y:S01]  /*0dd0*/  UIADD3 UR4, UPT, UPT, UR4, 0x50, URZ ;  /* 0x0000005004047890 */ /* 0x000fe2000fffe0ff */
[----:B------:R-:W-:Y:S01]  /*0de0*/  MOV R3, R13 ;  /* 0x0000000d00037202 */ /* 0x000fe20000000f00 */
[----:B------:R-:W1:Y:S01]  /*0df0*/  LDS.128 R8, [UR5+-0x10] ;  /* 0xfffff005ff087984 */ /* 0x000e620008000c00 */
[----:B------:R-:W-:Y:S01]  /*0e00*/  IADD3 R0, P0, PT, R2, 0x140, RZ ;  /* 0x0000014002007810 */ /* 0x000fe20007f1e0ff */
[----:B------:R-:W-:Y:S02]  /*0e10*/  UISETP.NE.AND UP0, UPT, UR4, 0x2d0, UPT ;  /* 0x000002d00400788c */ /* 0x000fe4000bf05270 */
[----:B------:R-:W2:Y:S04]  /*0e20*/  LDS.128 R16, [UR5] ;  /* 0x00000005ff107984 */ /* 0x000ea80008000c00 */
[----:B------:R-:W3:Y:S04]  /*0e30*/  LDS.128 R24, [UR5+0x10] ;  /* 0x00001005ff187984 */ /* 0x000ee80008000c00 */
[----:B------:R-:W4:Y:S04]  /*0e40*/  LDS.128 R20, [UR5+0x20] ;  /* 0x00002005ff147984 */ /* 0x000f280008000c00 */
[----:B------:R-:W5:Y:S04]  /*0e50*/  LDS.128 R12, [UR5+0x30] ;  /* 0x00003005ff0c7984 */ /* 0x000f680008000c00 */
[----:B0-----:R-:W-:Y:S04]  /*0e60*/  STG.E.STRONG.SYS desc[UR8][R2.64+-0x20], R4 ;  /* 0xffffe00402007986 */ /* 0x001fe8000c115908 */
[----:B------:R-:W-:Y:S04]  /*0e70*/  STG.E.STRONG.SYS desc[UR8][R2.64+-0x1c], R5 ;  /* 0xffffe40502007986 */ /* 0x000fe8000c115908 */
[----:B------:R-:W-:Y:S04]  /*0e80*/  STG.E.STRONG.SYS desc[UR8][R2.64+-0x18], R6 ;  /* 0xffffe80602007986 */ /* 0x000fe8000c115908 */
[----:B------:R-:W-:Y:S04]  /*0e90*/  STG.E.STRONG.SYS desc[UR8][R2.64+-0x14], R7 ;  /* 0xffffec0702007986 */ /* 0x000fe8000c115908 */
[----:B-1----:R-:W-:Y:S04]  /*0ea0*/  STG.E.STRONG.SYS desc[UR8][R2.64+-0x10], R8 ;  /* 0xfffff00802007986 */ /* 0x002fe8000c115908 */
[----:B------:R-:W0:Y:S04]  /*0eb0*/  LDS.128 R4, [UR5+0x40] ;  /* 0x00004005ff047984 */ /* 0x000e280008000c00 */
[----:B------:R-:W-:Y:S04]  /*0ec0*/  STG.E.STRONG.SYS desc[UR8][R2.64+-0xc], R9 ;  /* 0xfffff40902007986 */ /* 0x000fe8000c115908 */
[----:B------:R-:W-:Y:S04]  /*0ed0*/  STG.E.STRONG.SYS desc[UR8][R2.64+-0x8], R10 ;  /* 0xfffff80a02007986 */ /* 0x000fe8000c115908 */
[----:B------:R-:W-:Y:S04]  /*0ee0*/  STG.E.STRONG.SYS desc[UR8][R2.64+-0x4], R11 ;  /* 0xfffffc0b02007986 */ /* 0x000fe8000c115908 */
[----:B------:R-:W1:Y:S04]  /*0ef0*/  LDS.128 R8, [UR5+0x50] ;  /* 0x00005005ff087984 */ /* 0x000e680008000c00 */
[----:B--2---:R-:W-:Y:S04]  /*0f00*/  STG.E.STRONG.SYS desc[UR8][R2.64], R16 ;  /* 0x0000001002007986 */ /* 0x004fe8000c115908 */
[----:B------:R-:W-:Y:S04]  /*0f10*/  STG.E.STRONG.SYS desc[UR8][R2.64+0x4], R17 ;  /* 0x0000041102007986 */ /* 0x000fe8000c115908 */
[----:B------:R-:W-:Y:S04]  /*0f20*/  STG.E.STRONG.SYS desc[UR8][R2.64+0x8], R18 ;  /* 0x0000081202007986 */ /* 0x000fe8000c115908 */
[----:B------:R-:W-:Y:S04]  /*0f30*/  STG.E.STRONG.SYS desc[UR8][R2.64+0xc], R19 ;  /* 0x00000c1302007986 */ /* 0x000fe8000c115908 */
[----:B---3--:R-:W-:Y:S04]  /*0f40*/  STG.E.STRONG.SYS desc[UR8][R2.64+0x10], R24 ;  /* 0x0000101802007986 */ /* 0x008fe8000c115908 */
[----:B------:R-:W2:Y:S04]  /*0f50*/  LDS.128 R16, [UR5+0x60] ;  /* 0x00006005ff107984 */ /* 0x000ea80008000c00 */
[----:B------:R-:W-:Y:S04]  /*0f60*/  STG.E.STRONG.SYS desc[UR8][R2.64+0x14], R25 ;  /* 0x0000141902007986 */ /* 0x000fe8000c115908 */
[----:B------:R-:W-:Y:S04]  /*0f70*/  STG.E.STRONG.SYS desc[UR8][R2.64+0x18], R26 ;  /* 0x0000181a02007986 */ /* 0x000fe8000c115908 */
[----:B------:R-:W-:Y:S04]  /*0f80*/  STG.E.STRONG.SYS desc[UR8][R2.64+0x1c], R27 ;  /* 0x00001c1b02007986 */ /* 0x000fe8000c115908 */
[----:B----4-:R-:W-:Y:S04]  /*0f90*/  STG.E.STRONG.SYS desc[UR8][R2.64+0x20], R20 ;  /* 0x0000201402007986 */ /* 0x010fe8000c115908 */
[----:B------:R-:W3:Y:S04]  /*0fa0*/  LDS.128 R24, [UR5+0x70] ;  /* 0x00007005ff187984 */ /* 0x000ee80008000c00 */
[----:B------:R-:W-:Y:S04]  /*0fb0*/  STG.E.STRONG.SYS desc[UR8][R2.64+0x24], R21 ;  /* 0x0000241502007986 */ /* 0x000fe8000c115908 */
[----:B------:R-:W-:Y:S04]  /*0fc0*/  STG.E.STRONG.SYS desc[UR8][R2.64+0x28], R22 ;  /* 0x0000281602007986 */ /* 0x000fe8000c115908 */
[----:B------:R-:W-:Y:S04]  /*0fd0*/  STG.E.STRONG.SYS desc[UR8][R2.64+0x2c], R23 ;  /* 0x00002c1702007986 */ /* 0x000fe8000c115908 */
[----:B------:R-:W4:Y:S04]  /*0fe0*/  LDS.128 R20, [UR5+0x80] ;  /* 0x00008005ff147984 */ /* 0x000f280008000c00 */
[----:B-----5:R-:W-:Y:S04]  /*0ff0*/  STG.E.STRONG.SYS desc[UR8][R2.64+0x30], R12 ;  /* 0x0000300c02007986 */ /* 0x020fe8000c115908 */
[----:B------:R-:W-:Y:S04]  /*1000*/  STG.E.STRONG.SYS desc[UR8][R2.64+0x34], R13 ;  /* 0x0000340d02007986 */ /* 0x000fe8000c115908 */
[----:B------:R-:W-:Y:S04]  /*1010*/  STG.E.STRONG.SYS desc[UR8][R2.64+0x38], R14 ;  /* 0x0000380e02007986 */ /* 0x000fe8000c115908 */
[----:B------:R-:W-:Y:S04]  /*1020*/  STG.E.STRONG.SYS desc[UR8][R2.64+0x3c], R15 ;  /* 0x00003c0f02007986 */ /* 0x000fe8000c115908 */
[----:B0-----:R-:W-:Y:S04]  /*1030*/  STG.E.STRONG.SYS desc[UR8][R2.64+0x40], R4 ;  /* 0x0000400402007986 */ /* 0x001fe8000c115908 */
[----:B------:R-:W0:Y:S04]  /*1040*/  LDS.128 R12, [UR5+0x90] ;  /* 0x00009005ff0c7984 */ /* 0x000e280008000c00 */
[----:B------:R-:W-:Y:S04]  /*1050*/  STG.E.STRONG.SYS desc[UR8][R2.64+0x44], R5 ;  /* 0x0000440502007986 */ /* 0x000fe8000c115908 */
[----:B------:R-:W-:Y:S04]  /*1060*/  STG.E.STRONG.SYS desc[UR8][R2.64+0x48], R6 ;  /* 0x0000480602007986 */ /* 0x000fe8000c115908 */
[----:B------:R-:W-:Y:S04]  /*1070*/  STG.E.STRONG.SYS desc[UR8][R2.64+0x4c], R7 ;  /* 0x00004c0702007986 */ /* 0x000fe8000c115908 */
[----:B-1----:R-:W-:Y:S04]  /*1080*/  STG.E.STRONG.SYS desc[UR8][R2.64+0x50], R8 ;  /* 0x0000500802007986 */ /* 0x002fe8000c115908 */
[----:B------:R-:W1:Y:S04]  /*1090*/  LDS.128 R4, [UR5+0xa0] ;  /* 0x0000a005ff047984 */ /* 0x000e680008000c00 */
[----:B------:R-:W-:Y:S04]  /*10a0*/  STG.E.STRONG.SYS desc[UR8][R2.64+0x54], R9 ;  /* 0x0000540902007986 */ /* 0x000fe8000c115908 */
[----:B------:R-:W-:Y:S04]  /*10b0*/  STG.E.STRONG.SYS desc[UR8][R2.64+0x58], R10 ;  /* 0x0000580a02007986 */ /* 0x000fe8000c115908 */
[----:B------:R-:W-:Y:S04]  /*10c0*/  STG.E.STRONG.SYS desc[UR8][R2.64+0x5c], R11 ;  /* 0x00005c0b02007986 */ /* 0x000fe8000c115908 */
[----:B------:R-:W5:Y:S04]  /*10d0*/  LDS.128 R8, [UR5+0xb0] ;  /* 0x0000b005ff087984 */ /* 0x000f680008000c00 */
[----:B--2---:R-:W-:Y:S04]  /*10e0*/  STG.E.STRONG.SYS desc[UR8][R2.64+0x60], R16 ;  /* 0x0000601002007986 */ /* 0x004fe8000c115908 */
[----:B------:R-:W-:Y:S04]  /*10f0*/  STG.E.STRONG.SYS desc[UR8][R2.64+0x64], R17 ;  /* 0x0000641102007986 */ /* 0x000fe8000c115908 */
[----:B------:R-:W-:Y:S04]  /*1100*/  STG.E.STRONG.SYS desc[UR8][R2.64+0x68], R18 ;  /* 0x0000681202007986 */ /* 0x000fe8000c115908 */
[----:B------:R-:W-:Y:S04]  /*1110*/  STG.E.STRONG.SYS desc[UR8][R2.64+0x6c], R19 ;  /* 0x00006c1302007986 */ /* 0x000fe8000c115908 */
[----:B---3--:R-:W-:Y:S04]  /*1120*/  STG.E.STRONG.SYS desc[UR8][R2.64+0x70], R24 ;  /* 0x0000701802007986 */ /* 0x008fe8000c115908 */
[----:B------:R-:W-:Y:S04]  /*1130*/  STG.E.STRONG.SYS desc[UR8][R2.64+0x74], R25 ;  /* 0x0000741902007986 */ /* 0x000fe8000c115908 */
[----:B------:R-:W-:Y:S04]  /*1140*/  STG.E.STRONG.SYS desc[UR8][R2.64+0x78], R26 ;  /* 0x0000781a02007986 */ /* 0x000fe8000c115908 */
[----:B------:R-:W-:Y:S04]  /*1150*/  STG.E.STRONG.SYS desc[UR8][R2.64+0x7c], R27 ;  /* 0x00007c1b02007986 */ /* 0x000fe8000c115908 */
[----:B----4-:R-:W-:Y:S04]  /*1160*/  STG.E.STRONG.SYS desc[UR8][R2.64+0x80], R20 ;  /* 0x0000801402007986 */ /* 0x010fe8000c115908 */
[----:B------:R-:W2:Y:S04]  /*1170*/  LDS.128 R16, [UR5+0xc0] ;  /* 0x0000c005ff107984 */ /* 0x000ea80008000c00 */
[----:B------:R-:W-:Y:S04]  /*1180*/  STG.E.STRONG.SYS desc[UR8][R2.64+0x84], R21 ;  /* 0x0000841502007986 */ /* 0x000fe8000c115908 */
[----:B------:R-:W-:Y:S04]  /*1190*/  STG.E.STRONG.SYS desc[UR8][R2.64+0x88], R22 ;  /* 0x0000881602007986 */ /* 0x000fe8000c115908 */
[----:B------:R-:W-:Y:S04]  /*11a0*/  STG.E.STRONG.SYS desc[UR8][R2.64+0x8c], R23 ;  /* 0x00008c1702007986 */ /* 0x000fe8000c115908 */
[----:B------:R-:W3:Y:S04]  /*11b0*/  LDS.128 R20, [UR5+0xd0] ;  /* 0x0000d005ff147984 */ /* 0x000ee80008000c00 */
        /* <DEDUP_REMOVED lines=10> */
[----:B-----5:R-:W-:Y:S04]  /*1260*/  STG.E.STRONG.SYS desc[UR8][R2.64+0xb0], R8 ;  /* 0x0000b00802007986 */ /* 0x020fe8000c115908 */
[----:B------:R-:W4:Y:S04]  /*1270*/  LDS.128 R4, [UR5+0x100] ;  /* 0x00010005ff047984 */ /* 0x000f280008000c00 */
[----:B------:R-:W-:Y:S04]  /*1280*/  STG.E.STRONG.SYS desc[UR8][R2.64+0xb4], R9 ;  /* 0x0000b40902007986 */ /* 0x000fe8000c115908 */
[----:B------:R-:W-:Y:S04]  /*1290*/  STG.E.STRONG.SYS desc[UR8][R2.64+0xb8], R10 ;  /* 0x0000b80a02007986 */ /* 0x000fe8000c115908 */
[----:B------:R-:W-:Y:S04]  /*12a0*/  STG.E.STRONG.SYS desc[UR8][R2.64+0xbc], R11 ;  /* 0x0000bc0b02007986 */ /* 0x000fe8000c115908 */
[----:B------:R-:W5:Y:S01]  /*12b0*/  LDS.128 R8, [UR5+0x110] ;  /* 0x00011005ff087984 */ /* 0x000f620008000c00 */
[----:B------:R-:W-:-:S03]  /*12c0*/  UIADD3 UR5, UPT, UPT, UR5, 0x140, URZ ;  /* 0x0000014005057890 */ /* 0x000fc6000fffe0ff */
        /* <DEDUP_REMOVED lines=8> */
[----:B0-----:R-:W-:Y:S04]  /*1350*/  STG.E.STRONG.SYS desc[UR8][R2.64+0xe0], R24 ;  /* 0x0000e01802007986 */ /* 0x001fe8000c115908 */
[----:B------:R-:W-:Y:S04]  /*1360*/  STG.E.STRONG.SYS desc[UR8][R2.64+0xe4], R25 ;  /* 0x0000e41902007986 */ /* 0x000fe8000c115908 */
[----:B------:R-:W-:Y:S04]  /*1370*/  STG.E.STRONG.SYS desc[UR8][R2.64+0xe8], R26 ;  /* 0x0000e81a02007986 */ /* 0x000fe8000c115908 */
[----:B------:R-:W-:Y:S04]  /*1380*/  STG.E.STRONG.SYS desc[UR8][R2.64+0xec], R27 ;  /* 0x0000ec1b02007986 */ /* 0x000fe8000c115908 */
[----:B-1----:R-:W-:Y:S04]  /*1390*/  STG.E.STRONG.SYS desc[UR8][R2.64+0xf0], R12 ;  /* 0x0000f00c02007986 */ /* 0x002fe8000c115908 */
[----:B------:R0:W-:Y:S04]  /*13a0*/  STG.E.STRONG.SYS desc[UR8][R2.64+0xf4], R13 ;  /* 0x0000f40d02007986 */ /* 0x0001e8000c115908 */
[----:B------:R1:W-:Y:S04]  /*13b0*/  STG.E.STRONG.SYS desc[UR8][R2.64+0xf8], R14 ;  /* 0x0000f80e02007986 */ /* 0x0003e8000c115908 */
[----:B------:R1:W-:Y:S04]  /*13c0*/  STG.E.STRONG.SYS desc[UR8][R2.64+0xfc], R15 ;  /* 0x0000fc0f02007986 */ /* 0x0003e8000c115908 */
[----:B----4-:R1:W-:Y:S01]  /*13d0*/  STG.E.STRONG.SYS desc[UR8][R2.64+0x100], R4 ;  /* 0x0001000402007986 */ /* 0x0103e2000c115908 */
[----:B0-----:R-:W-:-:S03]  /*13e0*/  IADD3.X R13, PT, PT, RZ, R3, RZ, P0, !PT ;  /* 0x00000003ff0d7210 */ /* 0x001fc600007fe4ff */
[----:B------:R1:W-:Y:S04]  /*13f0*/  STG.E.STRONG.SYS desc[UR8][R2.64+0x104], R5 ;  /* 0x0001040502007986 */ /* 0x0003e8000c115908 */
[----:B------:R1:W-:Y:S04]  /*1400*/  STG.E.STRONG.SYS desc[UR8][R2.64+0x108], R6 ;  /* 0x0001080602007986 */ /* 0x0003e8000c115908 */
[----:B------:R1:W-:Y:S04]  /*1410*/  STG.E.STRONG.SYS desc[UR8][R2.64+0x10c], R7 ;  /* 0x00010c0702007986 */ /* 0x0003e8000c115908 */
[----:B-----5:R1:W-:Y:S04]  /*1420*/  STG.E.STRONG.SYS desc[UR8][R2.64+0x110], R8 ;  /* 0x0001100802007986 */ /* 0x0203e8000c115908 */
[----:B------:R1:W-:Y:S04]  /*1430*/  STG.E.STRONG.SYS desc[UR8][R2.64+0x114], R9 ;  /* 0x0001140902007986 */ /* 0x0003e8000c115908 */
[----:B------:R1:W-:Y:S04]  /*1440*/  STG.E.STRONG.SYS desc[UR8][R2.64+0x118], R10 ;  /* 0x0001180a02007986 */ /* 0x0003e8000c115908 */
[----:B------:R1:W-:Y:S01]  /*1450*/  STG.E.STRONG.SYS desc[UR8][R2.64+0x11c], R11 ;  /* 0x00011c0b02007986 */ /* 0x0003e2000c115908 */
[----:B------:R-:W-:Y:S05]  /*1460*/  BRA.U UP0, `(.L_x_5) ;  /* 0xfffffff900507547 */ /* 0x000fea000b83ffff */
[----:B------:R-:W-:Y:S05]  /*1470*/  EXIT ;  /* 0x000000000000794d */ /* 0x000fea0003800000 */
.L_x_6:
[----:B------:R-:W-:-:S00]  /*1480*/  BRA `(.L_x_6) ;  /* 0xfffffffc00fc7947 */ /* 0x000fc0000383ffff */
[----:B------:R-:W-:-:S00]  /*1490*/  NOP ;  /* 0x0000000000007918 */ /* 0x000fc00000000000 */
        /* <DEDUP_REMOVED lines=14> */
.L_x_7:


//--------------------- .nv.global.init           --------------------------
	.section	.nv.global.init,"aw",@progbits
	.align	4
.nv.global.init:
	.type		__cudart_i2opi_f,@object
	.size		__cudart_i2opi_f,(.L_0 - __cudart_i2opi_f)
__cudart_i2opi_f:
        /*0000*/ 	.byte	0x41, 0x90, 0x43, 0x3c, 0x99, 0x95, 0x62, 0xdb, 0xc0, 0xdd, 0x34, 0xf5, 0xd1, 0x57, 0x27, 0xfc
        /*0010*/ 	.byte	0x29, 0x15, 0x44, 0x4e, 0x6e, 0x83, 0xf9, 0xa2
.L_0:


//--------------------- .nv.shared._Z6anglesPVfS0_S0_S0_iiiiPVi --------------------------
	.section	.nv.shared._Z6anglesPVfS0_S0_S0_iiiiPVi,"aw",@nobits
	.sectionflags	@""
	.align	4
.nv.shared._Z6anglesPVfS0_S0_S0_iiiiPVi:
	.zero		3904


//--------------------- .nv.shared.reserved.0     --------------------------
	.section	.nv.shared.reserved.0,"aw",@nobits
	.weak		__nv_reservedSMEM_offset_0_alias
	.size		__nv_reservedSMEM_offset_0_alias, 0, 64
	.other		__nv_reservedSMEM_offset_0_alias,@"STO_CUDA_RESERVED_SHARED STV_DEFAULT"
__nv_reservedSMEM_offset_0_alias:
	.zero		0
	.zero		64


//--------------------- .nv.constant0._Z6anglesPVfS0_S0_S0_iiiiPVi --------------------------
	.section	.nv.constant0._Z6anglesPVfS0_S0_S0_iiiiPVi,"a",@progbits
	.sectionflags	@""
	.align	4
.nv.constant0._Z6anglesPVfS0_S0_S0_iiiiPVi:
	.zero		952


//--------------------- SYMBOLS --------------------------

	.type		.nv.reservedSmem.offset0,@object
	.size		.nv.reservedSmem.offset0,0x4
	.type		.nv.reservedSmem.cap,@object
	.size		.nv.reservedSmem.cap,0x4
